def attn_fwd(
    Q,
    K,
    V,
    Out,
    Lse,
    sm_scale,
    stride_qz,
    stride_qh,
    stride_qm,
    stride_qk,
    stride_kz,
    stride_kh,
    stride_kn,
    stride_kk,
    stride_vz,
    stride_vh,
    stride_vn,
    stride_vk,
    stride_oz,
    stride_oh,
    stride_om,
    stride_ok,
    seqlen_q,
    seqlen_k,
    BLOCK_M: tl.constexpr,
    BLOCK_N: tl.constexpr,
    HEAD_DIM: tl.constexpr,
    CAUSAL: tl.constexpr,
):
    start_m = tl.program_id(0)
    off_hz = tl.program_id(1)
    q_off = off_hz * stride_qh
    k_off = off_hz * stride_kh
    v_off = off_hz * stride_vh
    offs_m = start_m * BLOCK_M + tl.arange(0, BLOCK_M)
    offs_d = tl.arange(0, HEAD_DIM)
    offs_n = tl.arange(0, BLOCK_N)
    q_ptrs = Q + q_off + offs_m[:, None] * stride_qm + offs_d[None, :] * stride_qk
    k_ptrs = K + k_off + offs_d[:, None] * stride_kk + offs_n[None, :] * stride_kn
    v_ptrs = V + v_off + offs_n[:, None] * stride_vn + offs_d[None, :] * stride_vk
    m_i = tl.full([BLOCK_M], float("-inf"), dtype=tl.float32)
    l_i = tl.zeros([BLOCK_M], dtype=tl.float32) + 1.0
    acc = tl.zeros([BLOCK_M, HEAD_DIM], dtype=tl.float32)
    q = tl.load(q_ptrs)
    acc, l_i, m_i = _attn_fwd_inner(
        acc,
        l_i,
        m_i,
        q,
        k_ptrs,
        v_ptrs,
        sm_scale,
        stride_kn,
        stride_vn,
        start_m,
        seqlen_k,
        BLOCK_M,
        BLOCK_N,
        HEAD_DIM,
        CAUSAL,
    )
    acc = acc / l_i[:, None]
    lse = m_i + tl.math.log2(l_i) / 1.4426950408889634
    o_ptrs = (
        Out
        + off_hz * stride_oh
        + offs_m[:, None] * stride_om
        + offs_d[None, :] * stride_ok
    )
    tl.store(o_ptrs, acc.to(Out.dtype.element_ty))
    tl.store(Lse + off_hz * seqlen_q + offs_m, lse)

# config = {"BLOCK_M": 128, "BLOCK_N": 32, "HEAD_DIM": 16, "arch": "sm_90", "causal": true, "dtype": "bf16", "num_stages": 2, "num_warps": 4}
# arch = sm_90


// ===== COMPILED SASS (sm_90a) =====

	.target	sm_90a

	.elftype	@"ET_EXEC"


//--------------------- .note.nv.tkinfo           --------------------------
	.section	.note.nv.tkinfo,"",@"SHT_NOTE"
	.sectionflags	@"SHF_NOTE_NV_TKINFO"
	.tkinfo
        /*0018*/ 	.word	0x00000002
        /*0030*/ 	.string	""
        /*0030*/ 	.string	"ptxas"
        /*0030*/ 	.string	"Cuda compilation tools, release 13.0, V13.0.88"
        /*0030*/ 	.string	"Build cuda_13.0.r13.0/compiler.36424714_0"
        /*0030*/ 	.string	"-v  -suppress-debug-info  -lineinfo  -arch sm_90a "



//--------------------- .note.nv.cuinfo           --------------------------
	.section	.note.nv.cuinfo,"",@"SHT_NOTE"
	.sectionflags	@"SHF_NOTE_NV_CUINFO"
        /*0018*/ 	.short	0x0002
        /*001a*/ 	.short	0x005a
        /*001c*/ 	.short	0x0082
	.zero		2


//--------------------- .nv.info                  --------------------------
	.section	.nv.info,"",@"SHT_CUDA_INFO"
	.align	4


	//----- nvinfo : EIATTR_REGCOUNT
	.align		4
        /*0000*/ 	.byte	0x04, 0x2f
        /*0002*/ 	.short	(.L_2 - .L_1)
	.align		4
.L_1:
        /*0004*/ 	.word	index@(attn_fwd)
        /*0008*/ 	.word	0x00000079


	//----- nvinfo : EIATTR_FRAME_SIZE
	.align		4
.L_2:
        /*000c*/ 	.byte	0x04, 0x11
        /*000e*/ 	.short	(.L_4 - .L_3)
	.align		4
.L_3:
        /*0010*/ 	.word	index@(attn_fwd)
        /*0014*/ 	.word	0x00000000


	//----- nvinfo : EIATTR_MIN_STACK_SIZE
	.align		4
.L_4:
        /*0018*/ 	.byte	0x04, 0x12
        /*001a*/ 	.short	(.L_6 - .L_5)
	.align		4
.L_5:
        /*001c*/ 	.word	index@(attn_fwd)
        /*0020*/ 	.word	0x00000000
.L_6:


//--------------------- .nv.compat                --------------------------
	.section	.nv.compat,"",@"SHT_CUDA_COMPAT_INFO"
	.align	4
        /*0000*/ 	.byte	0x02, 0x09, 0x01, 0x00, 0x02, 0x02, 0x04, 0x00, 0x02, 0x05, 0x05, 0x00, 0x03, 0x07, 0x01, 0x01
        /*0010*/ 	.byte	0x02, 0x03, 0x00, 0x00, 0x02, 0x06, 0x01, 0x00, 0x04, 0x0b, 0x08, 0x00, 0x00, 0x00, 0x00, 0x00
        /*0020*/ 	.byte	0x00, 0x00, 0x00, 0x00


//--------------------- .nv.info.attn_fwd         --------------------------
	.section	.nv.info.attn_fwd,"",@"SHT_CUDA_INFO"
	.sectionflags	@""
	.align	4


	//----- nvinfo : EIATTR_CUDA_API_VERSION
	.align		4
        /*0000*/ 	.byte	0x04, 0x37
        /*0002*/ 	.short	(.L_8 - .L_7)
.L_7:
        /*0004*/ 	.word	0x00000082


	//----- nvinfo : EIATTR_KPARAM_INFO
	.align		4
.L_8:
        /*0008*/ 	.byte	0x04, 0x17
        /*000a*/ 	.short	(.L_10 - .L_9)
.L_9:
        /*000c*/ 	.word	0x00000000
        /*0010*/ 	.short	0x0019
        /*0012*/ 	.short	0x0080
        /*0014*/ 	.byte	0x00, 0xf4, 0x21, 0x00


	//----- nvinfo : EIATTR_KPARAM_INFO
	.align		4
.L_10:
        /*0018*/ 	.byte	0x04, 0x17
        /*001a*/ 	.short	(.L_12 - .L_11)
.L_11:
        /*001c*/ 	.word	0x00000000
        /*0020*/ 	.short	0x0018
        /*0022*/ 	.short	0x0078
        /*0024*/ 	.byte	0x00, 0xf4, 0x21, 0x00


	//----- nvinfo : EIATTR_KPARAM_INFO
	.align		4
.L_12:
        /*0028*/ 	.byte	0x04, 0x17
        /*002a*/ 	.short	(.L_14 - .L_13)
.L_13:
        /*002c*/ 	.word	0x00000000
        /*0030*/ 	.short	0x0017
        /*0032*/ 	.short	0x0070
        /*0034*/ 	.byte	0x00, 0xf0, 0x11, 0x00


	//----- nvinfo : EIATTR_KPARAM_INFO
	.align		4
.L_14:
        /*0038*/ 	.byte	0x04, 0x17
        /*003a*/ 	.short	(.L_16 - .L_15)
.L_15:
        /*003c*/ 	.word	0x00000000
        /*0040*/ 	.short	0x0016
        /*0042*/ 	.short	0x006c
        /*0044*/ 	.byte	0x00, 0xf0, 0x11, 0x00


	//----- nvinfo : EIATTR_KPARAM_INFO
	.align		4
.L_16:
        /*0048*/ 	.byte	0x04, 0x17
        /*004a*/ 	.short	(.L_18 - .L_17)
.L_17:
        /*004c*/ 	.word	0x00000000
        /*0050*/ 	.short	0x0015
        /*0052*/ 	.short	0x0068
        /*0054*/ 	.byte	0x00, 0xf0, 0x11, 0x00


	//----- nvinfo : EIATTR_KPARAM_INFO
	.align		4
.L_18:
        /*0058*/ 	.byte	0x04, 0x17
        /*005a*/ 	.short	(.L_20 - .L_19)
.L_19:
        /*005c*/ 	.word	0x00000000
        /*0060*/ 	.short	0x0014
        /*0062*/ 	.short	0x0064
        /*0064*/ 	.byte	0x00, 0xf0, 0x11, 0x00


	//----- nvinfo : EIATTR_KPARAM_INFO
	.align		4
.L_20:
        /*0068*/ 	.byte	0x04, 0x17
        /*006a*/ 	.short	(.L_22 - .L_21)
.L_21:
        /*006c*/ 	.word	0x00000000
        /*0070*/ 	.short	0x0013
        /*0072*/ 	.short	0x0060
        /*0074*/ 	.byte	0x00, 0xf0, 0x11, 0x00


	//----- nvinfo : EIATTR_KPARAM_INFO
	.align		4
.L_22:
        /*0078*/ 	.byte	0x04, 0x17
        /*007a*/ 	.short	(.L_24 - .L_23)
.L_23:
        /*007c*/ 	.word	0x00000000
        /*0080*/ 	.short	0x0012
        /*0082*/ 	.short	0x005c
        /*0084*/ 	.byte	0x00, 0xf0, 0x11, 0x00


	//----- nvinfo : EIATTR_KPARAM_INFO
	.align		4
.L_24:
        /*0088*/ 	.byte	0x04, 0x17
        /*008a*/ 	.short	(.L_26 - .L_25)
.L_25:
        /*008c*/ 	.word	0x00000000
        /*0090*/ 	.short	0x0011
        /*0092*/ 	.short	0x0058
        /*0094*/ 	.byte	0x00, 0xf0, 0x11, 0x00


	//----- nvinfo : EIATTR_KPARAM_INFO
	.align		4
.L_26:
        /*0098*/ 	.byte	0x04, 0x17
        /*009a*/ 	.short	(.L_28 - .L_27)
.L_27:
        /*009c*/ 	.word	0x00000000
        /*00a0*/ 	.short	0x0010
        /*00a2*/ 	.short	0x0054
        /*00a4*/ 	.byte	0x00, 0xf0, 0x11, 0x00


	//----- nvinfo : EIATTR_KPARAM_INFO
	.align		4
.L_28:
        /*00a8*/ 	.byte	0x04, 0x17
        /*00aa*/ 	.short	(.L_30 - .L_29)
.L_29:
        /*00ac*/ 	.word	0x00000000
        /*00b0*/ 	.short	0x000f
        /*00b2*/ 	.short	0x0050
        /*00b4*/ 	.byte	0x00, 0xf0, 0x11, 0x00


	//----- nvinfo : EIATTR_KPARAM_INFO
	.align		4
.L_30:
        /*00b8*/ 	.byte	0x04, 0x17
        /*00ba*/ 	.short	(.L_32 - .L_31)
.L_31:
        /*00bc*/ 	.word	0x00000000
        /*00c0*/ 	.short	0x000e
        /*00c2*/ 	.short	0x004c
        /*00c4*/ 	.byte	0x00, 0xf0, 0x11, 0x00


	//----- nvinfo : EIATTR_KPARAM_INFO
	.align		4
.L_32:
        /*00c8*/ 	.byte	0x04, 0x17
        /*00ca*/ 	.short	(.L_34 - .L_33)
.L_33:
        /*00cc*/ 	.word	0x00000000
        /*00d0*/ 	.short	0x000d
        /*00d2*/ 	.short	0x0048
        /*00d4*/ 	.byte	0x00, 0xf0, 0x11, 0x00


	//----- nvinfo : EIATTR_KPARAM_INFO
	.align		4
.L_34:
        /*00d8*/ 	.byte	0x04, 0x17
        /*00da*/ 	.short	(.L_36 - .L_35)
.L_35:
        /*00dc*/ 	.word	0x00000000
        /*00e0*/ 	.short	0x000c
        /*00e2*/ 	.short	0x0044
        /*00e4*/ 	.byte	0x00, 0xf0, 0x11, 0x00


	//----- nvinfo : EIATTR_KPARAM_INFO
	.align		4
.L_36:
        /*00e8*/ 	.byte	0x04, 0x17
        /*00ea*/ 	.short	(.L_38 - .L_37)
.L_37:
        /*00ec*/ 	.word	0x00000000
        /*00f0*/ 	.short	0x000b
        /*00f2*/ 	.short	0x0040
        /*00f4*/ 	.byte	0x00, 0xf0, 0x11, 0x00


	//----- nvinfo : EIATTR_KPARAM_INFO
	.align		4
.L_38:
        /*00f8*/ 	.byte	0x04, 0x17
        /*00fa*/ 	.short	(.L_40 - .L_39)
.L_39:
        /*00fc*/ 	.word	0x00000000
        /*0100*/ 	.short	0x000a
        /*0102*/ 	.short	0x003c
        /*0104*/ 	.byte	0x00, 0xf0, 0x11, 0x00


	//----- nvinfo : EIATTR_KPARAM_INFO
	.align		4
.L_40:
        /*0108*/ 	.byte	0x04, 0x17
        /*010a*/ 	.short	(.L_42 - .L_41)
.L_41:
        /*010c*/ 	.word	0x00000000
        /*0110*/ 	.short	0x0009
        /*0112*/ 	.short	0x0038
        /*0114*/ 	.byte	0x00, 0xf0, 0x11, 0x00


	//----- nvinfo : EIATTR_KPARAM_INFO
	.align		4
.L_42:
        /*0118*/ 	.byte	0x04, 0x17
        /*011a*/ 	.short	(.L_44 - .L_43)
.L_43:
        /*011c*/ 	.word	0x00000000
        /*0120*/ 	.short	0x0008
        /*0122*/ 	.short	0x0034
        /*0124*/ 	.byte	0x00, 0xf0, 0x11, 0x00


	//----- nvinfo : EIATTR_KPARAM_INFO
	.align		4
.L_44:
        /*0128*/ 	.byte	0x04, 0x17
        /*012a*/ 	.short	(.L_46 - .L_45)
.L_45:
        /*012c*/ 	.word	0x00000000
        /*0130*/ 	.short	0x0007
        /*0132*/ 	.short	0x0030
        /*0134*/ 	.byte	0x00, 0xf0, 0x11, 0x00


	//----- nvinfo : EIATTR_KPARAM_INFO
	.align		4
.L_46:
        /*0138*/ 	.byte	0x04, 0x17
        /*013a*/ 	.short	(.L_48 - .L_47)
.L_47:
        /*013c*/ 	.word	0x00000000
        /*0140*/ 	.short	0x0006
        /*0142*/ 	.short	0x002c
        /*0144*/ 	.byte	0x00, 0xf0, 0x11, 0x00


	//----- nvinfo : EIATTR_KPARAM_INFO
	.align		4
.L_48:
        /*0148*/ 	.byte	0x04, 0x17
        /*014a*/ 	.short	(.L_50 - .L_49)
.L_49:
        /*014c*/ 	.word	0x00000000
        /*0150*/ 	.short	0x0005
        /*0152*/ 	.short	0x0028
        /*0154*/ 	.byte	0x00, 0xf0, 0x11, 0x00


	//----- nvinfo : EIATTR_KPARAM_INFO
	.align		4
.L_50:
        /*0158*/ 	.byte	0x04, 0x17
        /*015a*/ 	.short	(.L_52 - .L_51)
.L_51:
        /*015c*/ 	.word	0x00000000
        /*0160*/ 	.short	0x0004
        /*0162*/ 	.short	0x0020
        /*0164*/ 	.byte	0x00, 0xf4, 0x21, 0x00


	//----- nvinfo : EIATTR_KPARAM_INFO
	.align		4
.L_52:
        /*0168*/ 	.byte	0x04, 0x17
        /*016a*/ 	.short	(.L_54 - .L_53)
.L_53:
        /*016c*/ 	.word	0x00000000
        /*0170*/ 	.short	0x0003
        /*0172*/ 	.short	0x0018
        /*0174*/ 	.byte	0x00, 0xf4, 0x21, 0x00


	//----- nvinfo : EIATTR_KPARAM_INFO
	.align		4
.L_54:
        /*0178*/ 	.byte	0x04, 0x17
        /*017a*/ 	.short	(.L_56 - .L_55)
.L_55:
        /*017c*/ 	.word	0x00000000
        /*0180*/ 	.short	0x0002
        /*0182*/ 	.short	0x0010
        /*0184*/ 	.byte	0x00, 0xf4, 0x21, 0x00


	//----- nvinfo : EIATTR_KPARAM_INFO
	.align		4
.L_56:
        /*0188*/ 	.byte	0x04, 0x17
        /*018a*/ 	.short	(.L_58 - .L_57)
.L_57:
        /*018c*/ 	.word	0x00000000
        /*0190*/ 	.short	0x0001
        /*0192*/ 	.short	0x0008
        /*0194*/ 	.byte	0x00, 0xf4, 0x21, 0x00


	//----- nvinfo : EIATTR_KPARAM_INFO
	.align		4
.L_58:
        /*0198*/ 	.byte	0x04, 0x17
        /*019a*/ 	.short	(.L_60 - .L_59)
.L_59:
        /*019c*/ 	.word	0x00000000
        /*01a0*/ 	.short	0x0000
        /*01a2*/ 	.short	0x0000
        /*01a4*/ 	.byte	0x00, 0xf4, 0x21, 0x00


	//----- nvinfo : EIATTR_SPARSE_MMA_MASK
	.align		4
.L_60:
        /*01a8*/ 	.byte	0x03, 0x50
        /*01aa*/ 	.short	0x0000


	//----- nvinfo : EIATTR_MAXREG_COUNT
	.align		4
        /*01ac*/ 	.byte	0x03, 0x1b
        /*01ae*/ 	.short	0x00ff


	//----- nvinfo : EIATTR_NUM_BARRIERS
	.align		4
        /*01b0*/ 	.byte	0x02, 0x4c
        /*01b2*/ 	.byte	0x01
	.zero		1


	//----- nvinfo : EIATTR_MERCURY_ISA_VERSION
	.align		4
        /*01b4*/ 	.byte	0x03, 0x5f
        /*01b6*/ 	.short	0x0101


	//----- nvinfo : EIATTR_COOP_GROUP_MASK_REGIDS
	.align		4
        /*01b8*/ 	.byte	0x04, 0x29
        /*01ba*/ 	.short	(.L_62 - .L_61)


	//   ....[0]....
.L_61:
        /*01bc*/ 	.word	0xffffffff


	//   ....[1]....
        /*01c0*/ 	.word	0xffffffff


	//   ....[2]....
        /*01c4*/ 	.word	0xffffffff


	//   ....[3]....
        /*01c8*/ 	.word	0xffffffff


	//   ....[4]....
        /*01cc*/ 	.word	0xffffffff


	//   ....[5]....
        /*01d0*/ 	.word	0xffffffff


	//   ....[6]....
        /*01d4*/ 	.word	0xffffffff


	//   ....[7]....
        /*01d8*/ 	.word	0xffffffff


	//   ....[8]....
        /*01dc*/ 	.word	0xffffffff


	//   ....[9]....
        /*01e0*/ 	.word	0xffffffff


	//   ....[10]....
        /*01e4*/ 	.word	0xffffffff


	//   ....[11]....
        /*01e8*/ 	.word	0xffffffff


	//   ....[12]....
        /*01ec*/ 	.word	0xffffffff


	//   ....[13]....
        /*01f0*/ 	.word	0xffffffff


	//   ....[14]....
        /*01f4*/ 	.word	0xffffffff


	//   ....[15]....
        /*01f8*/ 	.word	0xffffffff


	//----- nvinfo : EIATTR_COOP_GROUP_INSTR_OFFSETS
	.align		4
.L_62:
        /*01fc*/ 	.byte	0x04, 0x28
        /*01fe*/ 	.short	(.L_64 - .L_63)


	//   ....[0]....
.L_63:
        /*0200*/ 	.word	0x00001b90


	//   ....[1]....
        /*0204*/ 	.word	0x00001c60


	//   ....[2]....
        /*0208*/ 	.word	0x00001dc0


	//   ....[3]....
        /*020c*/ 	.word	0x00001f00


	//   ....[4]....
        /*0210*/ 	.word	0x00001f40


	//   ....[5]....
        /*0214*/ 	.word	0x00002120


	//   ....[6]....
        /*0218*/ 	.word	0x00002250


	//   ....[7]....
        /*021c*/ 	.word	0x00002340


	//   ....[8]....
        /*0220*/ 	.word	0x00002cc0


	//   ....[9]....
        /*0224*/ 	.word	0x00002cd0


	//   ....[10]....
        /*0228*/ 	.word	0x00002ce0


	//   ....[11]....
        /*022c*/ 	.word	0x00002cf0


	//   ....[12]....
        /*0230*/ 	.word	0x00002d60


	//   ....[13]....
        /*0234*/ 	.word	0x00002d80


	//   ....[14]....
        /*0238*/ 	.word	0x00002d90


	//   ....[15]....
        /*023c*/ 	.word	0x00002db0


	//----- nvinfo : EIATTR_EXIT_INSTR_OFFSETS
	.align		4
.L_64:
        /*0240*/ 	.byte	0x04, 0x1c
        /*0242*/ 	.short	(.L_66 - .L_65)


	//   ....[0]....
.L_65:
        /*0244*/ 	.word	0x00004410


	//----- nvinfo : EIATTR_REQNTID
	.align		4
.L_66:
        /*0248*/ 	.byte	0x04, 0x10
        /*024a*/ 	.short	(.L_68 - .L_67)
.L_67:
        /*024c*/ 	.word	0x00000080
        /*0250*/ 	.word	0x00000001
        /*0254*/ 	.word	0x00000001


	//----- nvinfo : EIATTR_CBANK_PARAM_SIZE
	.align		4
.L_68:
        /*0258*/ 	.byte	0x03, 0x19
        /*025a*/ 	.short	0x0088


	//----- nvinfo : EIATTR_PARAM_CBANK
	.align		4
        /*025c*/ 	.byte	0x04, 0x0a
        /*025e*/ 	.short	(.L_70 - .L_69)
	.align		4
.L_69:
        /*0260*/ 	.word	index@(.nv.constant0.attn_fwd)
        /*0264*/ 	.short	0x0210
        /*0266*/ 	.short	0x0088


	//----- nvinfo : EIATTR_SW_WAR
	.align		4
.L_70:
        /*0268*/ 	.byte	0x04, 0x36
        /*026a*/ 	.short	(.L_72 - .L_71)
.L_71:
        /*026c*/ 	.word	0x00000008
.L_72:


//--------------------- .nv.callgraph             --------------------------
	.section	.nv.callgraph,"",@"SHT_CUDA_CALLGRAPH"
	.align	4
	.sectionentsize	8
	.align		4
        /*0000*/ 	.word	0x00000000
	.align		4
        /*0004*/ 	.word	0xffffffff
	.align		4
        /*0008*/ 	.word	0x00000000
	.align		4
        /*000c*/ 	.word	0xfffffffe
	.align		4
        /*0010*/ 	.word	0x00000000
	.align		4
        /*0014*/ 	.word	0xfffffffd
	.align		4
        /*0018*/ 	.word	0x00000000
	.align		4
        /*001c*/ 	.word	0xfffffffc


//--------------------- .nv.constant4             --------------------------
	.section	.nv.constant4,"a",@progbits
	.align	8
	.align		8
.nv.constant4:
        /*0000*/ 	.dword	_$_str


//--------------------- .text.attn_fwd            --------------------------
	.section	.text.attn_fwd,"ax",@progbits
	.align	128
        .global         attn_fwd
        .type           attn_fwd,@function
        .size           attn_fwd,(.L_x_3 - attn_fwd)
        .other          attn_fwd,@"STO_CUDA_ENTRY STV_DEFAULT"
attn_fwd:
.text.attn_fwd:
[----:B------:R-:W-:Y:S08]  /*0000*/  LDC R1, c[0x0][0x28] ;  /* 0x00000a00ff017b82 */ /* 0x000ff00000000800 */
[----:B------:R-:W0:Y:S01]  /*0010*/  S2UR UR6, SR_CTAID.X ;  /* 0x00000000000679c3 */ /* 0x000e220000002500 */
[----:B------:R-:W1:Y:S01]  /*0020*/  S2R R0, SR_TID.X ;  /* 0x0000000000007919 */ /* 0x000e620000002100 */
[----:B------:R-:W-:Y:S01]  /*0030*/  ULDC.64 UR4, c[0x0][0x240] ;  /* 0x0000900000047ab9 */ /* 0x000fe20000000a00 */
[----:B------:R-:W-:-:S05]  /*0040*/  ULDC.64 UR22, c[0x0][0x208] ;  /* 0x0000820000167ab9 */ /* 0x000fca0000000a00 */
[----:B------:R-:W2:Y:S08]  /*0050*/  S2UR UR16, SR_CTAID.Y ;  /* 0x00000000001079c3 */ /* 0x000eb00000002600 */
[----:B------:R-:W3:Y:S01]  /*0060*/  LDC.64 R6, c[0x0][0x210] ;  /* 0x00008400ff067b82 */ /* 0x000ee20000000a00 */
[----:B0-----:R-:W-:-:S07]  /*0070*/  USHF.L.U32 UR6, UR6, 0x7, URZ ;  /* 0x0000000706067899 */ /* 0x001fce000800063f */
[----:B------:R-:W0:Y:S01]  /*0080*/  LDC R35, c[0x0][0x248] ;  /* 0x00009200ff237b82 */ /* 0x000e220000000800 */
[----:B------:R-:W-:Y:S01]  /*0090*/  IMAD.U32 R3, RZ, RZ, UR6 ;  /* 0x00000006ff037e24 */ /* 0x000fe2000f8e00ff */
[----:B--2---:R-:W-:-:S04]  /*00a0*/  UIMAD UR4, UR16, UR4, URZ ;  /* 0x00000004100472a4 */ /* 0x004fc8000f8e023f */
[----:B-1----:R-:W-:Y:S01]  /*00b0*/  LOP3.LUT R18, R3, 0x7f, R0, 0xf8, !PT ;  /* 0x0000007f03127812 */ /* 0x002fe200078ef800 */
[----:B------:R-:W-:-:S04]  /*00c0*/  USHF.L.U32 UR7, UR4, 0x1, URZ ;  /* 0x0000000104077899 */ /* 0x000fc8000800063f */
[----:B------:R-:W-:Y:S01]  /*00d0*/  IMAD R2, R18, UR5, RZ ;  /* 0x0000000512027c24 */ /* 0x000fe2000f8e02ff */
[----:B------:R-:W-:-:S03]  /*00e0*/  UIMAD.WIDE UR4, UR4, 0x2, URZ ;  /* 0x00000002040478a5 */ /* 0x000fc6000f8e023f */
[C---:B------:R-:W-:Y:S02]  /*00f0*/  IMAD.SHL.U32 R3, R2.reuse, 0x2, RZ ;  /* 0x0000000202037824 */ /* 0x040fe400078e00ff */
[----:B------:R-:W-:-:S03]  /*0100*/  IMAD.HI R4, R2, 0x2, RZ ;  /* 0x0000000202047827 */ /* 0x000fc600078e02ff */
[----:B---3--:R-:W-:Y:S01]  /*0110*/  IADD3 R2, P0, P1, R3, UR7, R6 ;  /* 0x0000000703027c10 */ /* 0x008fe2000f91e006 */
[C---:B0-----:R-:W-:Y:S02]  /*0120*/  IMAD R25, R35.reuse, 0xa, RZ ;  /* 0x0000000a23197824 */ /* 0x041fe400078e02ff */
[C---:B------:R-:W-:Y:S01]  /*0130*/  IMAD R5, R35.reuse, 0x12, RZ ;  /* 0x0000001223057824 */ /* 0x040fe200078e02ff */
[----:B------:R-:W-:Y:S01]  /*0140*/  IADD3.X R3, R4, UR5, R7, P0, P1 ;  /* 0x0000000504037c10 */ /* 0x000fe200087e2407 */
[C---:B------:R-:W-:Y:S01]  /*0150*/  IMAD.SHL.U32 R7, R35.reuse, 0x2, RZ ;  /* 0x0000000223077824 */ /* 0x040fe200078e00ff */
[CC--:B------:R-:W-:Y:S01]  /*0160*/  LEA R6, P4, R35.reuse, R2.reuse, 0x2 ;  /* 0x0000000223067211 */ /* 0x0c0fe200078810ff */
[C---:B------:R-:W-:Y:S02]  /*0170*/  IMAD R15, R35.reuse, 0x6, RZ ;  /* 0x00000006230f7824 */ /* 0x040fe400078e02ff */
[----:B------:R-:W-:Y:S01]  /*0180*/  IMAD R13, R35, 0x5, RZ ;  /* 0x00000005230d7824 */ /* 0x000fe200078e02ff */
[-C--:B------:R-:W-:Y:S01]  /*0190*/  IADD3 R4, P6, R7, R2.reuse, RZ ;  /* 0x0000000207047210 */ /* 0x080fe20007fde0ff */
[----:B------:R-:W-:Y:S01]  /*01a0*/  IMAD R9, R35, 0x3, RZ ;  /* 0x0000000323097824 */ /* 0x000fe200078e02ff */
[-C--:B------:R-:W-:Y:S01]  /*01b0*/  LEA.HI.X.SX32 R7, R7, R3.reuse, 0x1, P4 ;  /* 0x0000000307077211 */ /* 0x080fe200020f0eff */
[----:B------:R-:W-:Y:S01]  /*01c0*/  IMAD.SHL.U32 R11, R35, 0x4, RZ ;  /* 0x00000004230b7824 */ /* 0x000fe200078e00ff */
[-C--:B------:R-:W-:Y:S01]  /*01d0*/  IADD3 R12, P4, R25, R2.reuse, RZ ;  /* 0x00000002190c7210 */ /* 0x080fe20007f9e0ff */
[----:B------:R-:W-:Y:S01]  /*01e0*/  IMAD R29, R35, 0xc, RZ ;  /* 0x0000000c231d7824 */ /* 0x000fe200078e02ff */
[-C--:B------:R-:W-:Y:S01]  /*01f0*/  IADD3 R22, P0, R5, R2.reuse, RZ ;  /* 0x0000000205167210 */ /* 0x080fe20007f1e0ff */
[----:B------:R-:W-:Y:S01]  /*0200*/  IMAD R21, R35, 0x14, RZ ;  /* 0x0000001423157824 */ /* 0x000fe200078e02ff */
[-C--:B------:R-:W-:Y:S01]  /*0210*/  IADD3 R8, P5, R15, R2.reuse, RZ ;  /* 0x000000020f087210 */ /* 0x080fe20007fbe0ff */
[C---:B------:R-:W-:Y:S01]  /*0220*/  IMAD R33, R35.reuse, 0xe, RZ ;  /* 0x0000000e23217824 */ /* 0x040fe200078e02ff */
[CC--:B------:R-:W-:Y:S01]  /*0230*/  LEA.HI.X.SX32 R5, R35.reuse, R3.reuse, 0x1, P6 ;  /* 0x0000000323057211 */ /* 0x0c0fe200030f0eff */
[C---:B------:R-:W-:Y:S01]  /*0240*/  IMAD.SHL.U32 R19, R35.reuse, 0x8, RZ ;  /* 0x0000000823137824 */ /* 0x040fe200078e00ff */
[CC--:B------:R-:W-:Y:S01]  /*0250*/  LEA R10, P6, R35.reuse, R2.reuse, 0x3 ;  /* 0x00000002230a7211 */ /* 0x0c0fe200078c18ff */
[----:B------:R-:W-:Y:S01]  /*0260*/  IMAD R27, R35, 0x16, RZ ;  /* 0x00000016231b7824 */ /* 0x000fe200078e02ff */
[-C--:B------:R-:W-:Y:S01]  /*0270*/  LEA.HI.X.SX32 R13, R13, R3.reuse, 0x1, P4 ;  /* 0x000000030d0d7211 */ /* 0x080fe200020f0eff */
[C---:B------:R-:W-:Y:S01]  /*0280*/  IMAD R31, R35.reuse, 0x18, RZ ;  /* 0x00000018231f7824 */ /* 0x040fe200078e02ff */
[CC--:B------:R-:W-:Y:S01]  /*0290*/  LEA R20, P4, R35.reuse, R2.reuse, 0x4 ;  /* 0x0000000223147211 */ /* 0x0c0fe200078820ff */
[----:B------:R-:W-:Y:S01]  /*02a0*/  IMAD R17, R35, 0x7, RZ ;  /* 0x0000000723117824 */ /* 0x000fe200078e02ff */
[-C--:B------:R-:W-:Y:S01]  /*02b0*/  LEA.HI.X.SX32 R9, R9, R3.reuse, 0x1, P5 ;  /* 0x0000000309097211 */ /* 0x080fe200028f0eff */
[----:B------:R-:W-:Y:S01]  /*02c0*/  IMAD R23, R35, 0x9, RZ ;  /* 0x0000000923177824 */ /* 0x000fe200078e02ff */
[-C--:B------:R-:W-:Y:S01]  /*02d0*/  IADD3 R24, P3, R21, R2.reuse, RZ ;  /* 0x0000000215187210 */ /* 0x080fe20007f7e0ff */
[----:B------:R-:W-:Y:S01]  /*02e0*/  IMAD R37, R35, 0x1a, RZ ;  /* 0x0000001a23257824 */ /* 0x000fe200078e02ff */
[-C--:B------:R-:W-:Y:S01]  /*02f0*/  IADD3 R14, P5, R29, R2.reuse, RZ ;  /* 0x000000021d0e7210 */ /* 0x080fe20007fbe0ff */
[----:B------:R-:W-:Y:S01]  /*0300*/  IMAD R39, R35, 0x1c, RZ ;  /* 0x0000001c23277824 */ /* 0x000fe200078e02ff */
[-C--:B------:R-:W-:Y:S01]  /*0310*/  LEA.HI.X.SX32 R11, R11, R3.reuse, 0x1, P6 ;  /* 0x000000030b0b7211 */ /* 0x080fe200030f0eff */
[----:B------:R-:W-:Y:S01]  /*0320*/  IMAD R41, R35, 0x1e, RZ ;  /* 0x0000001e23297824 */ /* 0x000fe200078e02ff */
[-C--:B------:R-:W-:Y:S01]  /*0330*/  IADD3 R16, P6, R33, R2.reuse, RZ ;  /* 0x0000000221107210 */ /* 0x080fe20007fde0ff */
[----:B------:R0:W2:Y:S01]  /*0340*/  LDG.E.U16 R34, desc[UR22][R2.64] ;  /* 0x0000001602227981 */ /* 0x0000a2000c1e1500 */
[-C--:B------:R-:W-:Y:S01]  /*0350*/  LEA.HI.X.SX32 R21, R19, R3.reuse, 0x1, P4 ;  /* 0x0000000313157211 */ /* 0x080fe200020f0eff */
[----:B------:R-:W-:Y:S01]  /*0360*/  IMAD R19, R35, 0xb, RZ ;  /* 0x0000000b23137824 */ /* 0x000fe200078e02ff */
[-C--:B------:R-:W-:Y:S01]  /*0370*/  IADD3 R26, P2, R27, R2.reuse, RZ ;  /* 0x000000021b1a7210 */ /* 0x080fe20007f5e0ff */
[----:B------:R-:W3:Y:S01]  /*0380*/  LDG.E.U16 R4, desc[UR22][R4.64] ;  /* 0x0000001604047981 */ /* 0x000ee2000c1e1500 */
[-C--:B------:R-:W-:Y:S01]  /*0390*/  IADD3 R28, P1, R31, R2.reuse, RZ ;  /* 0x000000021f1c7210 */ /* 0x080fe20007f3e0ff */
[----:B------:R-:W-:Y:S01]  /*03a0*/  IMAD R31, R35, 0xd, RZ ;  /* 0x0000000d231f7824 */ /* 0x000fe200078e02ff */
[-C--:B------:R-:W-:Y:S01]  /*03b0*/  LEA.HI.X.SX32 R15, R15, R3.reuse, 0x1, P5 ;  /* 0x000000030f0f7211 */ /* 0x080fe200028f0eff */
[----:B------:R-:W-:Y:S01]  /*03c0*/  IMAD R35, R35, 0xf, RZ ;  /* 0x0000000f23237824 */ /* 0x000fe200078e02ff */
[----:B------:R-:W-:Y:S01]  /*03d0*/  IADD3 R30, P5, R37, R2, RZ ;  /* 0x00000002251e7210 */ /* 0x000fe20007fbe0ff */
[----:B------:R-:W4:Y:S01]  /*03e0*/  LDG.E.U16 R20, desc[UR22][R20.64] ;  /* 0x0000001614147981 */ /* 0x000f22000c1e1500 */
[----:B------:R-:W-:-:S02]  /*03f0*/  LEA.HI.X.SX32 R17, R17, R3, 0x1, P6 ;  /* 0x0000000311117211 */ /* 0x000fc400030f0eff */
[-C--:B------:R-:W-:Y:S01]  /*0400*/  LEA.HI.X.SX32 R23, R23, R3.reuse, 0x1, P0 ;  /* 0x0000000317177211 */ /* 0x080fe200000f0eff */
[----:B------:R-:W5:Y:S01]  /*0410*/  LDG.E.U16 R6, desc[UR22][R6.64] ;  /* 0x0000001606067981 */ /* 0x000f62000c1e1500 */
[-C--:B------:R-:W-:Y:S02]  /*0420*/  IADD3 R32, P6, R39, R2.reuse, RZ ;  /* 0x0000000227207210 */ /* 0x080fe40007fde0ff */
[-C--:B------:R-:W-:Y:S01]  /*0430*/  LEA.HI.X.SX32 R25, R25, R3.reuse, 0x1, P3 ;  /* 0x0000000319197211 */ /* 0x080fe200018f0eff */
[----:B------:R1:W5:Y:S01]  /*0440*/  LDG.E.U16 R22, desc[UR22][R22.64] ;  /* 0x0000001616167981 */ /* 0x000362000c1e1500 */
[----:B0-----:R-:W-:Y:S02]  /*0450*/  IADD3 R2, P4, R41, R2, RZ ;  /* 0x0000000229027210 */ /* 0x001fe40007f9e0ff */
[-C--:B------:R-:W-:Y:S01]  /*0460*/  LEA.HI.X.SX32 R27, R19, R3.reuse, 0x1, P2 ;  /* 0x00000003131b7211 */ /* 0x080fe200010f0eff */
[----:B------:R-:W5:Y:S01]  /*0470*/  LDG.E.U16 R24, desc[UR22][R24.64] ;  /* 0x0000001618187981 */ /* 0x000f62000c1e1500 */
[----:B------:R-:W-:-:S02]  /*0480*/  LEA.HI.X.SX32 R29, R29, R3, 0x1, P1 ;  /* 0x000000031d1d7211 */ /* 0x000fc400008f0eff */
[-C--:B------:R-:W-:Y:S01]  /*0490*/  LEA.HI.X.SX32 R31, R31, R3.reuse, 0x1, P5 ;  /* 0x000000031f1f7211 */ /* 0x080fe200028f0eff */
[----:B------:R0:W5:Y:S01]  /*04a0*/  LDG.E.U16 R8, desc[UR22][R8.64] ;  /* 0x0000001608087981 */ /* 0x000162000c1e1500 */
[-C--:B------:R-:W-:Y:S02]  /*04b0*/  LEA.HI.X.SX32 R33, R33, R3.reuse, 0x1, P6 ;  /* 0x0000000321217211 */ /* 0x080fe400030f0eff */
[----:B------:R-:W-:Y:S01]  /*04c0*/  LEA.HI.X.SX32 R3, R35, R3, 0x1, P4 ;  /* 0x0000000323037211 */ /* 0x000fe200020f0eff */
[----:B------:R-:W5:Y:S04]  /*04d0*/  LDG.E.U16 R26, desc[UR22][R26.64] ;  /* 0x000000161a1a7981 */ /* 0x000f68000c1e1500 */
[----:B------:R-:W5:Y:S04]  /*04e0*/  LDG.E.U16 R10, desc[UR22][R10.64] ;  /* 0x000000160a0a7981 */ /* 0x000f68000c1e1500 */
[----:B------:R-:W5:Y:S04]  /*04f0*/  LDG.E.U16 R28, desc[UR22][R28.64] ;  /* 0x000000161c1c7981 */ /* 0x000f68000c1e1500 */
[----:B------:R-:W5:Y:S04]  /*0500*/  LDG.E.U16 R12, desc[UR22][R12.64] ;  /* 0x000000160c0c7981 */ /* 0x000f68000c1e1500 */
[----:B------:R-:W5:Y:S04]  /*0510*/  LDG.E.U16 R30, desc[UR22][R30.64] ;  /* 0x000000161e1e7981 */ /* 0x000f68000c1e1500 */
[----:B------:R-:W5:Y:S04]  /*0520*/  LDG.E.U16 R14, desc[UR22][R14.64] ;  /* 0x000000160e0e7981 */ /* 0x000f68000c1e1500 */
[----:B------:R-:W5:Y:S04]  /*0530*/  LDG.E.U16 R32, desc[UR22][R32.64] ;  /* 0x0000001620207981 */ /* 0x000f68000c1e1500 */
[----:B------:R-:W5:Y:S04]  /*0540*/  LDG.E.U16 R16, desc[UR22][R16.64] ;  /* 0x0000001610107981 */ /* 0x000f68000c1e1500 */
[----:B------:R0:W5:Y:S01]  /*0550*/  LDG.E.U16 R2, desc[UR22][R2.64] ;  /* 0x0000001602027981 */ /* 0x000162000c1e1500 */
[----:B------:R-:W0:Y:S01]  /*0560*/  S2UR UR4, SR_CgaCtaId ;  /* 0x00000000000479c3 */ /* 0x000e220000008800 */
[C---:B-1----:R-:W-:Y:S01]  /*0570*/  IMAD.SHL.U32 R23, R0.reuse, 0x2, RZ ;  /* 0x0000000200177824 */ /* 0x042fe200078e00ff */
[----:B------:R-:W-:Y:S01]  /*0580*/  UIADD3 UR24, UR6, 0x80, URZ ;  /* 0x0000008006187890 */ /* 0x000fe2000fffe03f */
[----:B------:R-:W-:-:S03]  /*0590*/  LOP3.LUT R36, R0, 0x40, RZ, 0xc0, !PT ;  /* 0x0000004000247812 */ /* 0x000fc600078ec0ff */
[----:B------:R-:W-:Y:S01]  /*05a0*/  LOP3.LUT R5, R23, 0x7e, RZ, 0xc0, !PT ;  /* 0x0000007e17057812 */ /* 0x000fe200078ec0ff */
[----:B------:R-:W-:Y:S01]  /*05b0*/  UMOV UR17, 0x400 ;  /* 0x0000040000117882 */ /* 0x000fe20000000000 */
[----:B------:R-:W-:-:S03]  /*05c0*/  UISETP.GE.AND UP0, UPT, UR24, 0x1, UPT ;  /* 0x000000011800788c */ /* 0x000fc6000bf06270 */
[----:B------:R-:W-:-:S03]  /*05d0*/  IMAD R5, R36, 0x20, R5 ;  /* 0x0000002024057824 */ /* 0x000fc600078e0205 */
[----:B------:R-:W-:Y:S02]  /*05e0*/  PLOP3.LUT P0, PT, PT, PT, UP0, 0x80, 0x0 ;  /* 0x000000000000781c */ /* 0x000fe40003f0f008 */
[C---:B------:R-:W-:Y:S02]  /*05f0*/  LOP3.LUT R7, R5.reuse, 0x10, RZ, 0x3c, !PT ;  /* 0x0000001005077812 */ /* 0x040fe400078e3cff */
[C---:B0-----:R-:W-:Y:S01]  /*0600*/  LOP3.LUT R9, R5.reuse, 0x20, RZ, 0x3c, !PT ;  /* 0x0000002005097812 */ /* 0x041fe200078e3cff */
[----:B------:R-:W-:Y:S01]  /*0610*/  ULEA UR17, UR4, UR17, 0x18 ;  /* 0x0000001104117291 */ /* 0x000fe2000f8ec03f */
[C---:B------:R-:W-:Y:S02]  /*0620*/  LOP3.LUT R3, R5.reuse, 0x30, RZ, 0x3c, !PT ;  /* 0x0000003005037812 */ /* 0x040fe400078e3cff */
[C---:B------:R-:W-:Y:S02]  /*0630*/  LOP3.LUT R11, R5.reuse, 0x40, RZ, 0x3c, !PT ;  /* 0x00000040050b7812 */ /* 0x040fe400078e3cff */
[----:B------:R-:W-:-:S02]  /*0640*/  LOP3.LUT R13, R5, 0x50, RZ, 0x3c, !PT ;  /* 0x00000050050d7812 */ /* 0x000fc400078e3cff */
[C---:B------:R-:W-:Y:S01]  /*0650*/  LOP3.LUT R15, R5.reuse, 0x60, RZ, 0x3c, !PT ;  /* 0x00000060050f7812 */ /* 0x040fe200078e3cff */
[----:B------:R-:W-:Y:S01]  /*0660*/  IMAD.MOV.U32 R72, RZ, RZ, 0x3f800000 ;  /* 0x3f800000ff487424 */ /* 0x000fe200078e00ff */
[----:B------:R-:W-:Y:S01]  /*0670*/  CS2R R64, SRZ ;  /* 0x0000000000407805 */ /* 0x000fe2000001ff00 */
[----:B------:R-:W-:Y:S01]  /*0680*/  IMAD.MOV.U32 R44, RZ, RZ, -0x800000 ;  /* 0xff800000ff2c7424 */ /* 0x000fe200078e00ff */
[----:B------:R-:W-:Y:S01]  /*0690*/  CS2R R66, SRZ ;  /* 0x0000000000427805 */ /* 0x000fe2000001ff00 */
[----:B------:R-:W-:Y:S01]  /*06a0*/  IMAD.MOV.U32 R48, RZ, RZ, -0x800000 ;  /* 0xff800000ff307424 */ /* 0x000fe200078e00ff */
[----:B------:R-:W-:Y:S01]  /*06b0*/  CS2R R68, SRZ ;  /* 0x0000000000447805 */ /* 0x000fe2000001ff00 */
[----:B------:R-:W-:Y:S01]  /*06c0*/  IMAD.MOV.U32 R41, RZ, RZ, -0x800000 ;  /* 0xff800000ff297424 */ /* 0x000fe200078e00ff */
[----:B------:R-:W-:Y:S01]  /*06d0*/  CS2R R70, SRZ ;  /* 0x0000000000467805 */ /* 0x000fe2000001ff00 */
[----:B------:R-:W-:Y:S01]  /*06e0*/  IMAD.MOV.U32 R40, RZ, RZ, -0x800000 ;  /* 0xff800000ff287424 */ /* 0x000fe200078e00ff */
[----:B------:R-:W-:Y:S01]  /*06f0*/  CS2R R56, SRZ ;  /* 0x0000000000387805 */ /* 0x000fe2000001ff00 */
[----:B------:R-:W-:Y:S01]  /*0700*/  IMAD.MOV.U32 R73, RZ, RZ, 0x3f800000 ;  /* 0x3f800000ff497424 */ /* 0x000fe200078e00ff */
[----:B------:R-:W-:Y:S01]  /*0710*/  CS2R R58, SRZ ;  /* 0x00000000003a7805 */ /* 0x000fe2000001ff00 */
[----:B------:R-:W-:Y:S01]  /*0720*/  IMAD.MOV.U32 R74, RZ, RZ, 0x3f800000 ;  /* 0x3f800000ff4a7424 */ /* 0x000fe200078e00ff */
[----:B------:R-:W-:Y:S01]  /*0730*/  CS2R R60, SRZ ;  /* 0x00000000003c7805 */ /* 0x000fe2000001ff00 */
[----:B------:R-:W-:Y:S01]  /*0740*/  IMAD.MOV.U32 R76, RZ, RZ, 0x3f800000 ;  /* 0x3f800000ff4c7424 */ /* 0x000fe200078e00ff */
[----:B------:R-:W-:Y:S01]  /*0750*/  CS2R R62, SRZ ;  /* 0x00000000003e7805 */ /* 0x000fe2000001ff00 */
[----:B--2---:R-:W-:Y:S04]  /*0760*/  STS.U16 [R5+UR17], R34 ;  /* 0x0000002205007988 */ /* 0x004fe80008000411 */
[----:B----4-:R0:W-:Y:S04]  /*0770*/  STS.U16 [R5+UR17+0x400], R20 ;  /* 0x0004001405007988 */ /* 0x0101e80008000411 */
[----:B---3--:R-:W-:Y:S04]  /*0780*/  STS.U16 [R7+UR17+0x80], R4 ;  /* 0x0000800407007988 */ /* 0x008fe80008000411 */
[----:B-----5:R-:W-:Y:S01]  /*0790*/  STS.U16 [R7+UR17+0x480], R22 ;  /* 0x0004801607007988 */ /* 0x020fe20008000411 */
[----:B0-----:R-:W-:-:S03]  /*07a0*/  LOP3.LUT R5, R5, 0x70, RZ, 0x3c, !PT ;  /* 0x0000007005057812 */ /* 0x001fc600078e3cff */
[----:B------:R-:W-:Y:S04]  /*07b0*/  STS.U16 [R9+UR17+0x100], R6 ;  /* 0x0001000609007988 */ /* 0x000fe80008000411 */
[----:B------:R-:W-:Y:S04]  /*07c0*/  STS.U16 [R9+UR17+0x500], R24 ;  /* 0x0005001809007988 */ /* 0x000fe80008000411 */
[----:B------:R-:W-:Y:S04]  /*07d0*/  STS.U16 [R3+UR17+0x180], R8 ;  /* 0x0001800803007988 */ /* 0x000fe80008000411 */
[----:B------:R0:W-:Y:S04]  /*07e0*/  STS.U16 [R3+UR17+0x580], R26 ;  /* 0x0005801a03007988 */ /* 0x0001e80008000411 */
[----:B------:R-:W-:Y:S04]  /*07f0*/  STS.U16 [R11+UR17+0x200], R10 ;  /* 0x0002000a0b007988 */ /* 0x000fe80008000411 */
[----:B------:R-:W-:Y:S04]  /*0800*/  STS.U16 [R11+UR17+0x600], R28 ;  /* 0x0006001c0b007988 */ /* 0x000fe80008000411 */
[----:B------:R-:W-:Y:S04]  /*0810*/  STS.U16 [R13+UR17+0x280], R12 ;  /* 0x0002800c0d007988 */ /* 0x000fe80008000411 */
[----:B------:R-:W-:Y:S04]  /*0820*/  STS.U16 [R13+UR17+0x680], R30 ;  /* 0x0006801e0d007988 */ /* 0x000fe80008000411 */
[----:B------:R-:W-:Y:S04]  /*0830*/  STS.U16 [R15+UR17+0x300], R14 ;  /* 0x0003000e0f007988 */ /* 0x000fe80008000411 */
[----:B------:R-:W-:Y:S01]  /*0840*/  STS.U16 [R15+UR17+0x700], R32 ;  /* 0x000700200f007988 */ /* 0x000fe20008000411 */
[----:B0-----:R-:W-:-:S03]  /*0850*/  LOP3.LUT R3, R0, 0xf, RZ, 0xc0, !PT ;  /* 0x0000000f00037812 */ /* 0x001fc600078ec0ff */
[----:B------:R-:W-:Y:S04]  /*0860*/  STS.U16 [R5+UR17+0x380], R16 ;  /* 0x0003801005007988 */ /* 0x000fe80008000411 */
[----:B------:R0:W-:Y:S02]  /*0870*/  STS.U16 [R5+UR17+0x780], R2 ;  /* 0x0007800205007988 */ /* 0x0001e40008000411 */
[----:B0-----:R-:W-:Y:S01]  /*0880*/  LOP3.LUT R2, R0, 0x60, RZ, 0xc0, !PT ;  /* 0x0000006000027812 */ /* 0x001fe200078ec0ff */
[----:B------:R-:W-:Y:S06]  /*0890*/  @!P0 BRA `(.L_x_0) ;  /* 0x0000002400988947 */ /* 0x000fec0003800000 */
[----:B------:R-:W-:Y:S01]  /*08a0*/  SHF.R.U32.HI R5, RZ, 0x2, R0 ;  /* 0x00000002ff057819 */ /* 0x000fe20000011600 */
[----:B------:R-:W-:Y:S01]  /*08b0*/  ULDC.64 UR20, c[0x0][0x260] ;  /* 0x0000980000147ab9 */ /* 0x000fe20000000a00 */
[----:B------:R-:W-:Y:S01]  /*08c0*/  SHF.R.U32.HI R2, RZ, 0x1, R2 ;  /* 0x00000001ff027819 */ /* 0x000fe20000011602 */
[----:B------:R-:W0:Y:S01]  /*08d0*/  LDC R9, c[0x0][0x268] ;  /* 0x00009a00ff097b82 */ /* 0x000e220000000800 */
[----:B------:R-:W-:Y:S01]  /*08e0*/  SGXT.U32 R5, R5, 0x3 ;  /* 0x000000030505781a */ /* 0x000fe20000000000 */
[----:B------:R-:W-:Y:S01]  /*08f0*/  UIMAD UR20, UR16, UR20, URZ ;  /* 0x00000014101472a4 */ /* 0x000fe2000f8e023f */
[----:B------:R-:W-:Y:S01]  /*0900*/  ISETP.NE.U32.AND P0, PT, R36, RZ, PT ;  /* 0x000000ff2400720c */ /* 0x000fe20003f05070 */
[----:B------:R-:W-:Y:S01]  /*0910*/  ULDC.64 UR18, c[0x0][0x250] ;  /* 0x0000940000127ab9 */ /* 0x000fe20000000a00 */
[----:B------:R-:W-:Y:S01]  /*0920*/  LOP3.LUT R22, R2, UR6, R5, 0xfe, !PT ;  /* 0x0000000602167c12 */ /* 0x000fe2000f8efe05 */
[----:B------:R-:W-:Y:S01]  /*0930*/  UIMAD UR18, UR16, UR18, URZ ;  /* 0x00000012101272a4 */ /* 0x000fe2000f8e023f */
[----:B------:R-:W-:Y:S01]  /*0940*/  LOP3.LUT R2, R0, 0x1f, RZ, 0xc0, !PT ;  /* 0x0000001f00027812 */ /* 0x000fe200078ec0ff */
[----:B------:R-:W-:Y:S01]  /*0950*/  ULDC UR4, c[0x0][0x258] ;  /* 0x0000960000047ab9 */ /* 0x000fe20000000800 */
[----:B------:R-:W-:Y:S01]  /*0960*/  USHF.L.U32 UR5, UR20, 0x1, URZ ;  /* 0x0000000114057899 */ /* 0x000fe2000800063f */
[----:B------:R-:W-:Y:S01]  /*0970*/  SEL R4, RZ, 0x90, !P0 ;  /* 0x00000090ff047807 */ /* 0x000fe20004000000 */
[----:B------:R-:W-:Y:S01]  /*0980*/  IMAD R3, R3, UR4, RZ ;  /* 0x0000000403037c24 */ /* 0x000fe2000f8e02ff */
[----:B------:R-:W-:Y:S01]  /*0990*/  USHF.L.U32 UR4, UR18, 0x1, URZ ;  /* 0x0000000112047899 */ /* 0x000fe2000800063f */
[----:B------:R-:W-:Y:S01]  /*09a0*/  IMAD R5, R2, UR21, RZ ;  /* 0x0000001502057c24 */ /* 0x000fe2000f8e02ff */
[----:B------:R-:W-:Y:S01]  /*09b0*/  LOP3.LUT R23, R4, 0x7e, R23, 0x78, !PT ;  /* 0x0000007e04177812 */ /* 0x000fe200078e7817 */
[----:B------:R-:W-:Y:S01]  /*09c0*/  IMAD.U32 R11, RZ, RZ, UR5 ;  /* 0x00000005ff0b7e24 */ /* 0x000fe2000f8e00ff */
[--C-:B------:R-:W-:Y:S01]  /*09d0*/  SHF.R.U32.HI R8, RZ, 0x4, R0.reuse ;  /* 0x00000004ff087819 */ /* 0x100fe20000011600 */
[----:B------:R-:W-:Y:S01]  /*09e0*/  IMAD.SHL.U32 R4, R5, 0x2, RZ ;  /* 0x0000000205047824 */ /* 0x000fe200078e00ff */
[----:B------:R-:W-:Y:S01]  /*09f0*/  ULDC.64 UR10, c[0x0][0x220] ;  /* 0x00008800000a7ab9 */ /* 0x000fe20000000a00 */
[----:B------:R-:W-:Y:S01]  /*0a00*/  IMAD.SHL.U32 R2, R3, 0x2, RZ ;  /* 0x0000000203027824 */ /* 0x000fe200078e00ff */
[----:B------:R-:W-:Y:S01]  /*0a10*/  SHF.R.U32.HI R6, RZ, 0x5, R0 ;  /* 0x00000005ff067819 */ /* 0x000fe20000011600 */
[----:B------:R-:W-:Y:S01]  /*0a20*/  IMAD.U32 R7, RZ, RZ, UR4 ;  /* 0x00000004ff077e24 */ /* 0x000fe2000f8e00ff */
[----:B------:R-:W-:Y:S01]  /*0a30*/  IADD3 R24, P2, P3, R4, UR10, R11 ;  /* 0x0000000a04187c10 */ /* 0x000fe2000fb5e00b */
[----:B------:R-:W-:Y:S01]  /*0a40*/  ULDC.64 UR8, c[0x0][0x218] ;  /* 0x0000860000087ab9 */ /* 0x000fe20000000a00 */
[----:B------:R-:W-:Y:S01]  /*0a50*/  SGXT.U32 R4, R8, 0x3 ;  /* 0x000000030804781a */ /* 0x000fe20000000000 */
[----:B------:R-:W-:Y:S01]  /*0a60*/  IMAD.U32 R11, RZ, RZ, UR19 ;  /* 0x00000013ff0b7e24 */ /* 0x000fe2000f8e00ff */
[----:B------:R-:W-:Y:S01]  /*0a70*/  IADD3 R10, P0, P1, R2, UR8, R7 ;  /* 0x00000008020a7c10 */ /* 0x000fe2000f91e007 */
[----:B------:R-:W-:Y:S01]  /*0a80*/  UIMAD.WIDE UR4, UR18, 0x2, URZ ;  /* 0x00000002120478a5 */ /* 0x000fe2000f8e023f */
[----:B------:R-:W-:Y:S01]  /*0a90*/  SGXT.U32 R2, R6, 0x2 ;  /* 0x000000020602781a */ /* 0x000fe20000000000 */
[----:B------:R-:W-:Y:S01]  /*0aa0*/  IMAD R4, R4, UR19, RZ ;  /* 0x0000001304047c24 */ /* 0x000fe2000f8e02ff */
[----:B------:R-:W-:Y:S01]  /*0ab0*/  UIMAD.WIDE UR6, UR20, 0x2, URZ ;  /* 0x00000002140678a5 */ /* 0x000fe2000f8e023f */
[----:B------:R-:W-:Y:S01]  /*0ac0*/  IMAD.U32 R13, RZ, RZ, UR19 ;  /* 0x00000013ff0d7e24 */ /* 0x000fe2000f8e00ff */
[----:B------:R-:W-:Y:S01]  /*0ad0*/  USHF.R.U32.HI UR8, URZ, 0x4, UR17 ;  /* 0x000000043f087899 */ /* 0x000fe20008011611 */
[----:B0-----:R-:W-:Y:S01]  /*0ae0*/  IMAD R7, R2, R9, RZ ;  /* 0x0000000902077224 */ /* 0x001fe200078e02ff */
[----:B------:R-:W-:Y:S01]  /*0af0*/  UMOV UR14, 0xfffffffe ;  /* 0xfffffffe000e7882 */ /* 0x000fe20000000000 */
[----:B------:R-:W-:Y:S01]  /*0b00*/  IMAD R2, R11, 0x8, R4 ;  /* 0x000000080b027824 */ /* 0x000fe200078e0204 */
[----:B------:R-:W-:Y:S01]  /*0b10*/  USGXT.U32 UR8, UR8, 0xe ;  /* 0x0000000e0808789a */ /* 0x000fe20008000000 */
[----:B------:R-:W-:Y:S01]  /*0b20*/  IMAD.HI R3, R3, 0x2, RZ ;  /* 0x0000000203037827 */ /* 0x000fe200078e02ff */
[----:B------:R-:W-:Y:S01]  /*0b30*/  UMOV UR15, 0x7fffffdf ;  /* 0x7fffffdf000f7882 */ /* 0x000fe20000000000 */
[----:B------:R-:W-:-:S02]  /*0b40*/  CS2R R64, SRZ ;  /* 0x0000000000407805 */ /* 0x000fc4000001ff00 */
[----:B------:R-:W-:Y:S01]  /*0b50*/  CS2R R66, SRZ ;  /* 0x0000000000427805 */ /* 0x000fe2000001ff00 */
[----:B------:R-:W-:Y:S01]  /*0b60*/  IMAD.U32 R8, RZ, RZ, UR5 ;  /* 0x00000005ff087e24 */ /* 0x000fe2000f8e00ff */
[----:B------:R-:W-:Y:S01]  /*0b70*/  UIADD3 UR5, UR17, 0x1000, URZ ;  /* 0x0000100011057890 */ /* 0x000fe2000fffe03f */
[----:B------:R-:W-:Y:S01]  /*0b80*/  IMAD.HI R6, R5, 0x2, RZ ;  /* 0x0000000205067827 */ /* 0x000fe200078e02ff */
[----:B------:R-:W-:Y:S02]  /*0b90*/  CS2R R68, SRZ ;  /* 0x0000000000447805 */ /* 0x000fe4000001ff00 */
[----:B------:R-:W-:Y:S02]  /*0ba0*/  CS2R R70, SRZ ;  /* 0x0000000000467805 */ /* 0x000fe4000001ff00 */
[----:B------:R-:W-:Y:S01]  /*0bb0*/  IADD3.X R8, R3, UR9, R8, P0, P1 ;  /* 0x0000000903087c10 */ /* 0x000fe200087e2408 */
[----:B------:R-:W-:Y:S01]  /*0bc0*/  IMAD.U32 R12, RZ, RZ, UR19 ;  /* 0x00000013ff0c7e24 */ /* 0x000fe2000f8e00ff */
[-C--:B------:R-:W-:Y:S01]  /*0bd0*/  LEA R16, P0, R4, R10.reuse, 0x1 ;  /* 0x0000000a04107211 */ /* 0x080fe200078008ff */
[----:B------:R-:W-:Y:S01]  /*0be0*/  IMAD R5, R13, 0x8, R2 ;  /* 0x000000080d057824 */ /* 0x000fe200078e0202 */
[----:B------:R-:W-:Y:S01]  /*0bf0*/  LEA R14, P1, R2, R10, 0x1 ;  /* 0x0000000a020e7211 */ /* 0x000fe200078208ff */
[----:B------:R-:W-:Y:S01]  /*0c00*/  IMAD.U32 R11, RZ, RZ, UR7 ;  /* 0x00000007ff0b7e24 */ /* 0x000fe2000f8e00ff */
[----:B------:R-:W-:Y:S01]  /*0c10*/  USHF.R.U32.HI UR5, URZ, 0x4, UR5 ;  /* 0x000000043f057899 */ /* 0x000fe20008011605 */
[----:B------:R-:W-:Y:S01]  /*0c20*/  IMAD R3, R12, 0x8, R5 ;  /* 0x000000080c037824 */ /* 0x000fe200078e0205 */
[----:B------:R-:W-:Y:S01]  /*0c30*/  LEA.HI.X.SX32 R17, R4, R8, 0x1, P0 ;  /* 0x0000000804117211 */ /* 0x000fe200000f0eff */
[----:B------:R-:W-:Y:S01]  /*0c40*/  IMAD R19, R9, 0x4, R7 ;  /* 0x0000000409137824 */ /* 0x000fe200078e0207 */
[----:B------:R-:W-:Y:S01]  /*0c50*/  IADD3.X R26, R6, UR11, R11, P2, P3 ;  /* 0x0000000b061a7c10 */ /* 0x000fe200097e640b */
[----:B------:R-:W-:Y:S01]  /*0c60*/  USGXT.U32 UR10, UR5, 0xe ;  /* 0x0000000e050a789a */ /* 0x000fe20008000000 */
[-C--:B------:R-:W-:Y:S01]  /*0c70*/  LEA R12, P2, R5, R10.reuse, 0x1 ;  /* 0x0000000a050c7211 */ /* 0x080fe200078408ff */
[----:B------:R-:W-:Y:S01]  /*0c80*/  IMAD R20, R9, 0x4, R19 ;  /* 0x0000000409147824 */ /* 0x000fe200078e0213 */
[C---:B------:R-:W-:Y:S01]  /*0c90*/  LEA R10, P3, R3.reuse, R10, 0x1 ;  /* 0x0000000a030a7211 */ /* 0x040fe200078608ff */
[----:B------:R-:W-:Y:S01]  /*0ca0*/  IMAD.MOV.U32 R77, RZ, RZ, -0x800000 ;  /* 0xff800000ff4d7424 */ /* 0x000fe200078e00ff */
[-C--:B------:R-:W-:Y:S01]  /*0cb0*/  LEA.HI.X.SX32 R15, R2, R8.reuse, 0x1, P1 ;  /* 0x00000008020f7211 */ /* 0x080fe200008f0eff */
[----:B------:R-:W-:Y:S01]  /*0cc0*/  IMAD.MOV.U32 R72, RZ, RZ, 0x3f800000 ;  /* 0x3f800000ff487424 */ /* 0x000fe200078e00ff */
[-C--:B------:R-:W-:Y:S01]  /*0cd0*/  LEA.HI.X.SX32 R11, R3, R8.reuse, 0x1, P3 ;  /* 0x00000008030b7211 */ /* 0x080fe200018f0eff */
[----:B------:R-:W-:Y:S01]  /*0ce0*/  IMAD R3, R9, 0x4, R20 ;  /* 0x0000000409037824 */ /* 0x000fe200078e0214 */
[----:B------:R-:W-:Y:S01]  /*0cf0*/  LEA.HI.X.SX32 R13, R5, R8, 0x1, P2 ;  /* 0x00000008050d7211 */ /* 0x000fe200010f0eff */
[----:B------:R-:W-:Y:S01]  /*0d00*/  IMAD.MOV.U32 R73, RZ, RZ, 0x3f800000 ;  /* 0x3f800000ff497424 */ /* 0x000fe200078e00ff */
[-C--:B------:R-:W-:Y:S01]  /*0d10*/  LEA R8, P0, R7, R24.reuse, 0x1 ;  /* 0x0000001807087211 */ /* 0x080fe200078008ff */
[----:B------:R-:W-:Y:S01]  /*0d20*/  IMAD.MOV.U32 R74, RZ, RZ, 0x3f800000 ;  /* 0x3f800000ff4a7424 */ /* 0x000fe200078e00ff */
[-C--:B------:R-:W-:Y:S01]  /*0d30*/  LEA R6, P1, R19, R24.reuse, 0x1 ;  /* 0x0000001813067211 */ /* 0x080fe200078208ff */
[----:B------:R-:W-:Y:S01]  /*0d40*/  IMAD.MOV.U32 R76, RZ, RZ, 0x3f800000 ;  /* 0x3f800000ff4c7424 */ /* 0x000fe200078e00ff */
[-C--:B------:R-:W-:Y:S01]  /*0d50*/  LEA R4, P2, R20, R24.reuse, 0x1 ;  /* 0x0000001814047211 */ /* 0x080fe200078408ff */
[----:B------:R-:W-:Y:S01]  /*0d60*/  IMAD.MOV.U32 R75, RZ, RZ, -0x800000 ;  /* 0xff800000ff4b7424 */ /* 0x000fe200078e00ff */
[----:B------:R-:W-:-:S02]  /*0d70*/  LEA R2, P3, R3, R24, 0x1 ;  /* 0x0000001803027211 */ /* 0x000fc400078608ff */
[----:B------:R-:W-:Y:S02]  /*0d80*/  CS2R R56, SRZ ;  /* 0x0000000000387805 */ /* 0x000fe4000001ff00 */
[-C--:B------:R-:W-:Y:S02]  /*0d90*/  LEA.HI.X.SX32 R9, R7, R26.reuse, 0x1, P0 ;  /* 0x0000001a07097211 */ /* 0x080fe400000f0eff */
[----:B------:R-:W-:Y:S02]  /*0da0*/  CS2R R58, SRZ ;  /* 0x00000000003a7805 */ /* 0x000fe4000001ff00 */
[-C--:B------:R-:W-:Y:S01]  /*0db0*/  LEA.HI.X.SX32 R7, R19, R26.reuse, 0x1, P1 ;  /* 0x0000001a13077211 */ /* 0x080fe200008f0eff */
[----:B------:R-:W-:Y:S01]  /*0dc0*/  IMAD.MOV.U32 R19, RZ, RZ, -0x800000 ;  /* 0xff800000ff137424 */ /* 0x000fe200078e00ff */
[-C--:B------:R-:W-:Y:S01]  /*0dd0*/  LEA.HI.X.SX32 R5, R20, R26.reuse, 0x1, P2 ;  /* 0x0000001a14057211 */ /* 0x080fe200010f0eff */
[----:B------:R-:W-:Y:S01]  /*0de0*/  IMAD.MOV.U32 R20, RZ, RZ, -0x800000 ;  /* 0xff800000ff147424 */ /* 0x000fe200078e00ff */
[----:B------:R-:W-:Y:S01]  /*0df0*/  LEA.HI.X.SX32 R3, R3, R26, 0x1, P3 ;  /* 0x0000001a03037211 */ /* 0x000fe200018f0eff */
[----:B------:R-:W-:Y:S01]  /*0e00*/  UMOV UR11, URZ ;  /* 0x0000003f000b7c82 */ /* 0x000fe20008000000 */
[----:B------:R-:W-:-:S02]  /*0e10*/  CS2R R60, SRZ ;  /* 0x00000000003c7805 */ /* 0x000fc4000001ff00 */
[----:B------:R-:W-:Y:S02]  /*0e20*/  CS2R R62, SRZ ;  /* 0x00000000003e7805 */ /* 0x000fe4000001ff00 */
[----:B------:R-:W-:Y:S01]  /*0e30*/  LOP3.LUT R21, R23, 0x20, RZ, 0x3c, !PT ;  /* 0x0000002017157812 */ /* 0x000fe200078e3cff */
[----:B------:R-:W-:Y:S01]  /*0e40*/  UMOV UR12, 0x80 ;  /* 0x00000080000c7882 */ /* 0x000fe20000000000 */
[----:B------:R-:W-:Y:S01]  /*0e50*/  UMOV UR13, 0x40000040 ;  /* 0x40000040000d7882 */ /* 0x000fe20000000000 */
[----:B------:R-:W-:Y:S01]  /*0e60*/  UMOV UR9, URZ ;  /* 0x0000003f00097c82 */ /* 0x000fe20008000000 */
[----:B------:R-:W-:Y:S01]  /*0e70*/  UIADD3.64 UR26, UR10, -UR14, URZ ;  /* 0x8000000e0a1a7297 */ /* 0x000fe2000fffe03f */
[----:B------:R-:W-:Y:S01]  /*0e80*/  UMOV UR6, URZ ;  /* 0x0000003f00067c82 */ /* 0x000fe20008000000 */
[----:B------:R-:W-:Y:S01]  /*0e90*/  UMOV UR7, URZ ;  /* 0x0000003f00077c82 */ /* 0x000fe20008000000 */
[----:B------:R-:W-:Y:S01]  /*0ea0*/  UMOV UR4, URZ ;  /* 0x0000003f00047c82 */ /* 0x000fe20008000000 */
[----:B------:R-:W-:Y:S01]  /*0eb0*/  UIADD3.64 UR12, UR8, UR12, URZ ;  /* 0x0000000c080c7297 */ /* 0x000fe2000fffe03f */
[----:B------:R-:W-:Y:S01]  /*0ec0*/  UMOV UR5, URZ ;  /* 0x0000003f00057c82 */ /* 0x000fe20008000000 */
[----:B------:R-:W-:Y:S01]  /*0ed0*/  ULDC UR18, c[0x0][0x238] ;  /* 0x00008e0000127ab9 */ /* 0x000fe20000000800 */
[----:B------:R-:W-:Y:S01]  /*0ee0*/  UMOV UR30, UR10 ;  /* 0x0000000a001e7c82 */ /* 0x000fe20008000000 */
[----:B------:R-:W-:Y:S01]  /*0ef0*/  UMOV UR31, 0xc0000010 ;  /* 0xc0000010001f7882 */ /* 0x000fe20000000000 */
[----:B------:R-:W-:-:S07]  /*0f00*/  UMOV UR11, 0x80000020 ;  /* 0x80000020000b7882 */ /* 0x000fce0000000000 */
.L_x_1:
[----:B------:R-:W-:Y:S02]  /*0f10*/  IMAD.U32 R25, RZ, RZ, UR4 ;  /* 0x00000004ff197e24 */ /* 0x000fe4000f8e00ff */
[----:B------:R-:W-:Y:S02]  /*0f20*/  IMAD.U32 R27, RZ, RZ, UR4 ;  /* 0x00000004ff1b7e24 */ /* 0x000fe4000f8e00ff */
[----:B------:R-:W-:Y:S02]  /*0f30*/  IMAD.U32 R29, RZ, RZ, UR4 ;  /* 0x00000004ff1d7e24 */ /* 0x000fe4000f8e00ff */
[----:B------:R-:W-:Y:S02]  /*0f40*/  IMAD.U32 R31, RZ, RZ, UR4 ;  /* 0x00000004ff1f7e24 */ /* 0x000fe4000f8e00ff */
[----:B------:R-:W-:-:S04]  /*0f50*/  IMAD.WIDE R24, R25, 0x2, R16 ;  /* 0x0000000219187825 */ /* 0x000fc800078e0210 */
[----:B------:R-:W-:Y:S02]  /*0f60*/  IMAD.WIDE R26, R27, 0x2, R14 ;  /* 0x000000021b1a7825 */ /* 0x000fe400078e020e */
[----:B------:R0:W2:Y:S02]  /*0f70*/  LDG.E.U16 R24, desc[UR22][R24.64] ;  /* 0x0000001618187981 */ /* 0x0000a4000c1e1500 */
[----:B------:R-:W-:Y:S02]  /*0f80*/  IMAD.WIDE R28, R29, 0x2, R12 ;  /* 0x000000021d1c7825 */ /* 0x000fe400078e020c */
[----:B------:R1:W3:Y:S02]  /*0f90*/  LDG.E.U16 R26, desc[UR22][R26.64] ;  /* 0x000000161a1a7981 */ /* 0x0002e4000c1e1500 */
[----:B------:R-:W-:Y:S02]  /*0fa0*/  IMAD.WIDE R30, R31, 0x2, R10 ;  /* 0x000000021f1e7825 */ /* 0x000fe400078e020a */
[----:B------:R-:W4:Y:S04]  /*0fb0*/  LDG.E.U16 R28, desc[UR22][R28.64] ;  /* 0x000000161c1c7981 */ /* 0x000f28000c1e1500 */
[----:B------:R-:W5:Y:S01]  /*0fc0*/  LDG.E.U16 R30, desc[UR22][R30.64] ;  /* 0x000000161e1e7981 */ /* 0x000f62000c1e1500 */
[----:B------:R-:W-:Y:S01]  /*0fd0*/  IMAD.SHL.U32 R32, R0, 0x2, RZ ;  /* 0x0000000200207824 */ /* 0x000fe200078e00ff */
[----:B------:R-:W-:Y:S04]  /*0fe0*/  BAR.SYNC.DEFER_BLOCKING 0x0 ;  /* 0x0000000000007b1d */ /* 0x000fe80000010000 */
[----:B------:R-:W-:-:S04]  /*0ff0*/  LOP3.LUT R32, R32, 0x6, RZ, 0xc0, !PT ;  /* 0x0000000620207812 */ /* 0x000fc800078ec0ff */
[----:B------:R-:W-:Y:S02]  /*1000*/  IADD3 R89, P0, R32, UR6, RZ ;  /* 0x0000000620597c10 */ /* 0x000fe4000ff1e0ff */
[----:B------:R-:W-:Y:S02]  /*1010*/  LOP3.LUT R88, R22, 0x48, RZ, 0xfc, !PT ;  /* 0x0000004816587812 */ /* 0x000fe400078efcff */
[----:B0-----:R-:W-:-:S04]  /*1020*/  IADD3 R25, P1, R89, 0x8, RZ ;  /* 0x0000000859197810 */ /* 0x001fc80007f3e0ff */
[----:B------:R-:W-:Y:S02]  /*1030*/  P2R R95, PR, RZ, 0x2 ;  /* 0x00000002ff5f7803 */ /* 0x000fe40000000000 */
[----:B------:R-:W-:-:S04]  /*1040*/  ISETP.GT.U32.AND P1, PT, R25, R88, PT ;  /* 0x000000581900720c */ /* 0x000fc80003f24070 */
[----:B------:R-:W-:Y:S02]  /*1050*/  P2R R92, PR, RZ, 0x2 ;  /* 0x00000002ff5c7803 */ /* 0x000fe40000000000 */
[----:B-1----:R-:W-:Y:S01]  /*1060*/  IADD3 R27, P1, R89, 0x9, RZ ;  /* 0x00000009591b7810 */ /* 0x002fe20007f3e0ff */
[----:B------:R-:W-:Y:S01]  /*1070*/  IMAD.X R86, RZ, RZ, UR7, P0 ;  /* 0x00000007ff567e24 */ /* 0x000fe200080e06ff */
[----:B------:R-:W-:Y:S02]  /*1080*/  LOP3.LUT R90, R22, 0x40, RZ, 0xfc, !PT ;  /* 0x00000040165a7812 */ /* 0x000fe400078efcff */
[-C--:B------:R-:W-:Y:S02]  /*1090*/  ISETP.GT.U32.AND P0, PT, R27, R22.reuse, PT ;  /* 0x000000161b00720c */ /* 0x080fe40003f04070 */
[C---:B------:R-:W-:Y:S02]  /*10a0*/  ISETP.GT.U32.AND P4, PT, R25.reuse, R22, PT ;  /* 0x000000161900720c */ /* 0x040fe40003f84070 */
[----:B------:R-:W-:-:S02]  /*10b0*/  ISETP.GT.U32.AND P2, PT, R25, R90, PT ;  /* 0x0000005a1900720c */ /* 0x000fc40003f44070 */
[----:B------:R-:W-:Y:S02]  /*10c0*/  LOP3.LUT R32, R22, 0x8, RZ, 0xfc, !PT ;  /* 0x0000000816207812 */ /* 0x000fe400078efcff */
[----:B------:R-:W-:Y:S02]  /*10d0*/  P2R R97, PR, RZ, 0x4 ;  /* 0x00000004ff617803 */ /* 0x000fe40000000000 */
[----:B------:R-:W-:-:S04]  /*10e0*/  ISETP.GT.U32.AND P2, PT, R27, R88, PT ;  /* 0x000000581b00720c */ /* 0x000fc80003f44070 */
[----:B------:R-:W-:Y:S02]  /*10f0*/  P2R R100, PR, RZ, 0x4 ;  /* 0x00000004ff647803 */ /* 0x000fe40000000000 */
[----:B------:R-:W-:Y:S02]  /*1100*/  ISETP.GT.U32.AND P3, PT, R27, R32, PT ;  /* 0x000000201b00720c */ /* 0x000fe40003f64070 */
[----:B------:R-:W-:Y:S02]  /*1110*/  P2R R117, PR, RZ, 0x10 ;  /* 0x00000010ff757803 */ /* 0x000fe40000000000 */
[C---:B------:R-:W-:Y:S02]  /*1120*/  ISETP.GE.U32.AND P6, PT, R89.reuse, R22, PT ;  /* 0x000000165900720c */ /* 0x040fe40003fc6070 */
[CC--:B------:R-:W-:Y:S02]  /*1130*/  ISETP.GT.U32.AND P4, PT, R89.reuse, R32.reuse, PT ;  /* 0x000000205900720c */ /* 0x0c0fe40003f84070 */
[----:B------:R-:W-:-:S02]  /*1140*/  ISETP.GE.U32.AND P5, PT, R89, R32, PT ;  /* 0x000000205900720c */ /* 0x000fc40003fa6070 */
[----:B------:R-:W-:Y:S01]  /*1150*/  P2R R114, PR, RZ, 0x8 ;  /* 0x00000008ff727803 */ /* 0x000fe20000000000 */
[----:B------:R-:W-:Y:S01]  /*1160*/  UMOV UR28, UR8 ;  /* 0x00000008001c7c82 */ /* 0x000fe20008000000 */
[----:B------:R-:W-:Y:S01]  /*1170*/  UMOV UR29, 0x40000040 ;  /* 0x40000040001d7882 */ /* 0x000fe20000000000 */
[----:B------:R-:W-:Y:S01]  /*1180*/  UMOV UR14, UR30 ;  /* 0x0000001e000e7c82 */ /* 0x000fe20008000000 */
[----:B------:R-:W-:Y:S01]  /*1190*/  UMOV UR15, UR31 ;  /* 0x0000001f000f7c82 */ /* 0x000fe20008000000 */
[C---:B------:R-:W-:Y:S02]  /*11a0*/  ISETP.GE.U32.AND.EX P6, PT, R86.reuse, RZ, PT, P6 ;  /* 0x000000ff5600720c */ /* 0x040fe40003fc6160 */
[----:B------:R-:W-:Y:S01]  /*11b0*/  ISETP.GE.U32.AND.EX P5, PT, R86, RZ, PT, P5 ;  /* 0x000000ff5600720c */ /* 0x000fe20003fa6150 */
[----:B------:R-:W-:Y:S02]  /*11c0*/  IMAD.U32 R81, RZ, RZ, UR5 ;  /* 0x00000005ff517e24 */ /* 0x000fe4000f8e00ff */
[----:B------:R-:W-:-:S02]  /*11d0*/  IMAD.U32 R85, RZ, RZ, UR5 ;  /* 0x00000005ff557e24 */ /* 0x000fc4000f8e00ff */
[----:B------:R-:W-:Y:S02]  /*11e0*/  IMAD.U32 R83, RZ, RZ, UR5 ;  /* 0x00000005ff537e24 */ /* 0x000fe4000f8e00ff */
[----:B------:R-:W-:Y:S02]  /*11f0*/  IMAD.U32 R79, RZ, RZ, UR5 ;  /* 0x00000005ff4f7e24 */ /* 0x000fe4000f8e00ff */
[----:B------:R-:W-:-:S04]  /*1200*/  IMAD.WIDE R80, R81, 0x2, R4 ;  /* 0x0000000251507825 */ /* 0x000fc800078e0204 */
[----:B------:R-:W-:-:S04]  /*1210*/  IMAD.WIDE R84, R85, 0x2, R8 ;  /* 0x0000000255547825 */ /* 0x000fc800078e0208 */
[----:B------:R-:W-:-:S04]  /*1220*/  IMAD.WIDE R82, R83, 0x2, R6 ;  /* 0x0000000253527825 */ /* 0x000fc800078e0206 */
[----:B------:R-:W-:Y:S01]  /*1230*/  IMAD.WIDE R78, R79, 0x2, R2 ;  /* 0x000000024f4e7825 */ /* 0x000fe200078e0202 */
[----:B--2---:R0:W-:Y:S04]  /*1240*/  STS.U16 [R23+UR17+0x1000], R24 ;  /* 0x0010001817007988 */ /* 0x0041e80008000411 */
[----:B---3--:R-:W-:Y:S04]  /*1250*/  STS.U16 [R23+UR17+0x1100], R26 ;  /* 0x0011001a17007988 */ /* 0x008fe80008000411 */
[----:B----4-:R1:W-:Y:S04]  /*1260*/  STS.U16 [R23+UR17+0x1200], R28 ;  /* 0x0012001c17007988 */ /* 0x0103e80008000411 */
[----:B-----5:R2:W-:Y:S01]  /*1270*/  STS.U16 [R23+UR17+0x1300], R30 ;  /* 0x0013001e17007988 */ /* 0x0205e20008000411 */
[----:B0-----:R-:W-:Y:S01]  /*1280*/  P2R R24, PR, RZ, 0x2 ;  /* 0x00000002ff187803 */ /* 0x001fe20000000000 */
[----:B------:R0:W-:Y:S06]  /*1290*/  MEMBAR.ALL.CTA ;  /* 0x0000000000007992 */ /* 0x0001ec0000008000 */
[----:B0-----:R-:W0:Y:S01]  /*12a0*/  FENCE.VIEW.ASYNC.S ;  /* 0x00000000000073c6 */ /* 0x001e220000000000 */
[----:B-1----:R-:W-:Y:S01]  /*12b0*/  P2R R28, PR, RZ, 0x1 ;  /* 0x00000001ff1c7803 */ /* 0x002fe20000000000 */
[----:B0-----:R-:W-:Y:S01]  /*12c0*/  BAR.SYNC.DEFER_BLOCKING 0x0 ;  /* 0x0000000000007b1d */ /* 0x001fe20000010000 */
[----:B------:R-:W-:-:S02]  /*12d0*/  ISETP.GT.U32.AND P0, PT, R27, R90, PT ;  /* 0x0000005a1b00720c */ /* 0x000fc40003f04070 */
[----:B------:R-:W-:Y:S02]  /*12e0*/  IADD3 R25, P1, R89, 0x10, RZ ;  /* 0x0000001059197810 */ /* 0x000fe40007f3e0ff */
[----:B------:R-:W-:Y:S02]  /*12f0*/  P2R R105, PR, RZ, 0x1 ;  /* 0x00000001ff697803 */ /* 0x000fe40000000000 */
[C---:B------:R-:W-:Y:S02]  /*1300*/  ISETP.GT.U32.AND P0, PT, R25.reuse, R32, PT ;  /* 0x000000201900720c */ /* 0x040fe40003f04070 */
[----:B------:R-:W-:Y:S02]  /*1310*/  P2R R26, PR, RZ, 0x2 ;  /* 0x00000002ff1a7803 */ /* 0x000fe40000000000 */
[----:B------:R-:W-:Y:S02]  /*1320*/  ISETP.GT.U32.AND P1, PT, R25, R22, PT ;  /* 0x000000161900720c */ /* 0x000fe40003f24070 */
[----:B------:R-:W-:-:S02]  /*1330*/  P2R R91, PR, RZ, 0x1 ;  /* 0x00000001ff5b7803 */ /* 0x000fc40000000000 */
[----:B------:R-:W-:Y:S02]  /*1340*/  ISETP.GT.U32.AND P0, PT, R89, R22, PT ;  /* 0x000000165900720c */ /* 0x000fe40003f04070 */
[----:B------:R-:W-:Y:S02]  /*1350*/  P2R R113, PR, RZ, 0x2 ;  /* 0x00000002ff717803 */ /* 0x000fe40000000000 */
[C---:B------:R-:W-:Y:S02]  /*1360*/  ISETP.GT.U32.AND P2, PT, R25.reuse, R90, PT ;  /* 0x0000005a1900720c */ /* 0x040fe40003f44070 */
[----:B------:R-:W-:Y:S02]  /*1370*/  ISETP.GT.U32.AND P1, PT, R25, R88, PT ;  /* 0x000000581900720c */ /* 0x000fe40003f24070 */
[----:B------:R-:W-:Y:S01]  /*1380*/  P2R R87, PR, RZ, 0x1 ;  /* 0x00000001ff577803 */ /* 0x000fe20000000000 */
[----:B------:R-:W3:Y:S01]  /*1390*/  LDG.E.U16 R80, desc[UR22][R80.64] ;  /* 0x0000001650507981 */ /* 0x000ee2000c1e1500 */
[----:B------:R-:W-:-:S02]  /*13a0*/  ISETP.GT.U32.AND P0, PT, R89, R90, PT ;  /* 0x0000005a5900720c */ /* 0x000fc40003f04070 */
[----:B------:R-:W-:Y:S01]  /*13b0*/  P2R R99, PR, RZ, 0x4 ;  /* 0x00000004ff637803 */ /* 0x000fe20000000000 */
[----:B------:R-:W4:Y:S01]  /*13c0*/  LDG.E.U16 R82, desc[UR22][R82.64] ;  /* 0x0000001652527981 */ /* 0x000f22000c1e1500 */
[----:B------:R-:W-:Y:S02]  /*13d0*/  P2R R94, PR, RZ, 0x2 ;  /* 0x00000002ff5e7803 */ /* 0x000fe40000000000 */
[C---:B------:R-:W-:Y:S01]  /*13e0*/  ISETP.GE.U32.AND P1, PT, R89.reuse, R90, PT ;  /* 0x0000005a5900720c */ /* 0x040fe20003f26070 */
[----:B------:R-:W5:Y:S01]  /*13f0*/  LDG.E.U16 R78, desc[UR22][R78.64] ;  /* 0x000000164e4e7981 */ /* 0x000f62000c1e1500 */
[C---:B------:R-:W-:Y:S02]  /*1400*/  ISETP.GT.U32.AND P2, PT, R89.reuse, R88, PT ;  /* 0x000000585900720c */ /* 0x040fe40003f44070 */
[----:B------:R-:W-:Y:S02]  /*1410*/  P2R R103, PR, RZ, 0x1 ;  /* 0x00000001ff677803 */ /* 0x000fe40000000000 */
[----:B------:R-:W-:-:S02]  /*1420*/  IADD3 R27, P0, R89, 0x11, RZ ;  /* 0x00000011591b7810 */ /* 0x000fc40007f1e0ff */
[----:B------:R-:W-:Y:S02]  /*1430*/  P2R R102, PR, RZ, 0x2 ;  /* 0x00000002ff667803 */ /* 0x000fe40000000000 */
[----:B------:R-:W-:Y:S02]  /*1440*/  P2R R101, PR, RZ, 0x4 ;  /* 0x00000004ff657803 */ /* 0x000fe40000000000 */
[C---:B------:R-:W-:Y:S02]  /*1450*/  ISETP.GE.U32.AND P1, PT, R89.reuse, R88, PT ;  /* 0x000000585900720c */ /* 0x040fe40003f26070 */
[C---:B------:R-:W-:Y:S02]  /*1460*/  IADD3 R25, P2, R89.reuse, 0x18, RZ ;  /* 0x0000001859197810 */ /* 0x040fe40007f5e0ff */
[----:B------:R-:W-:Y:S02]  /*1470*/  P2R R118, PR, RZ, 0x1 ;  /* 0x00000001ff767803 */ /* 0x000fe40000000000 */
[----:B------:R-:W-:-:S02]  /*1480*/  IADD3 R89, P0, R89, 0x19, RZ ;  /* 0x0000001959597810 */ /* 0x000fc40007f1e0ff */
[----:B------:R-:W-:Y:S02]  /*1490*/  P2R R96, PR, RZ, 0x2 ;  /* 0x00000002ff607803 */ /* 0x000fe40000000000 */
[----:B------:R-:W-:Y:S02]  /*14a0*/  P2R R115, PR, RZ, 0x1 ;  /* 0x00000001ff737803 */ /* 0x000fe40000000000 */
[C---:B------:R-:W-:Y:S02]  /*14b0*/  ISETP.GT.U32.AND P1, PT, R27.reuse, R22, PT ;  /* 0x000000161b00720c */ /* 0x040fe40003f24070 */
[----:B------:R-:W-:Y:S02]  /*14c0*/  ISETP.GT.U32.AND P0, PT, R27, R90, PT ;  /* 0x0000005a1b00720c */ /* 0x000fe40003f04070 */
[----:B------:R-:W-:Y:S02]  /*14d0*/  P2R R116, PR, RZ, 0x4 ;  /* 0x00000004ff747803 */ /* 0x000fe40000000000 */
[----:B------:R-:W-:-:S02]  /*14e0*/  P2R R107, PR, RZ, 0x2 ;  /* 0x00000002ff6b7803 */ /* 0x000fc40000000000 */
[----:B------:R-:W-:Y:S02]  /*14f0*/  P2R R98, PR, RZ, 0x1 ;  /* 0x00000001ff627803 */ /* 0x000fe40000000000 */
[C---:B------:R-:W-:Y:S02]  /*1500*/  ISETP.GT.U32.AND P2, PT, R27.reuse, R32, PT ;  /* 0x000000201b00720c */ /* 0x040fe40003f44070 */
[----:B------:R-:W-:Y:S02]  /*1510*/  ISETP.GT.U32.AND P1, PT, R27, R88, PT ;  /* 0x000000581b00720c */ /* 0x000fe40003f24070 */
[----:B------:R-:W-:Y:S02]  /*1520*/  ISETP.GT.U32.AND P0, PT, R25, R32, PT ;  /* 0x000000201900720c */ /* 0x000fe40003f04070 */
[----:B------:R-:W-:Y:S02]  /*1530*/  P2R R111, PR, RZ, 0x4 ;  /* 0x00000004ff6f7803 */ /* 0x000fe40000000000 */
[----:B------:R-:W-:-:S02]  /*1540*/  P2R R104, PR, RZ, 0x2 ;  /* 0x00000002ff687803 */ /* 0x000fc40000000000 */
[----:B------:R-:W-:Y:S02]  /*1550*/  P2R R108, PR, RZ, 0x1 ;  /* 0x00000001ff6c7803 */ /* 0x000fe40000000000 */
[----:B------:R-:W-:Y:S02]  /*1560*/  ISETP.GT.U32.AND P1, PT, R89, R32, PT ;  /* 0x000000205900720c */ /* 0x000fe40003f24070 */
[C---:B------:R-:W-:Y:S02]  /*1570*/  ISETP.GT.U32.AND P0, PT, R25.reuse, R22, PT ;  /* 0x000000161900720c */ /* 0x040fe40003f04070 */
[----:B------:R-:W-:Y:S02]  /*1580*/  ISETP.GT.U32.AND P2, PT, R25, R90, PT ;  /* 0x0000005a1900720c */ /* 0x000fe40003f44070 */
[----:B------:R-:W-:Y:S02]  /*1590*/  P2R R106, PR, RZ, 0x2 ;  /* 0x00000002ff6a7803 */ /* 0x000fe40000000000 */
[----:B------:R-:W-:-:S02]  /*15a0*/  P2R R110, PR, RZ, 0x1 ;  /* 0x00000001ff6e7803 */ /* 0x000fc40000000000 */
[----:B------:R-:W-:Y:S02]  /*15b0*/  P2R R109, PR, RZ, 0x4 ;  /* 0x00000004ff6d7803 */ /* 0x000fe40000000000 */
[----:B------:R-:W-:Y:S02]  /*15c0*/  ISETP.NE.AND P1, PT, R28, RZ, PT ;  /* 0x000000ff1c00720c */ /* 0x000fe40003f25270 */
[----:B------:R-:W-:Y:S02]  /*15d0*/  ISETP.NE.AND P3, PT, R26, RZ, PT ;  /* 0x000000ff1a00720c */ /* 0x000fe40003f65270 */
[----:B------:R-:W-:Y:S02]  /*15e0*/  ISETP.NE.AND P2, PT, R24, RZ, PT ;  /* 0x000000ff1800720c */ /* 0x000fe40003f45270 */
[----:B------:R-:W-:Y:S02]  /*15f0*/  ISETP.GT.U32.AND P0, PT, R25, R88, PT ;  /* 0x000000581900720c */ /* 0x000fe40003f04070 */
[----:B--2---:R-:W-:-:S06]  /*1600*/  WARPGROUP.ARRIVE ;  /* 0x00000000000079c5 */ /* 0x004fcc0000000000 */
[----:B------:R-:W-:Y:S04]  /*1610*/  HGMMA.64x32x16.F32.BF16 R40, gdesc[UR28].tnspA, RZ, !UPT ;  /* 0x206000001c2879f0 */ /* 0x000fe8000c7018ff */
[----:B------:R-:W-:Y:S03]  /*1620*/  HGMMA.64x32x16.F32.BF16 R24, gdesc[UR12].tnspA, RZ, !UPT, gsb0 ;  /* 0x206000000c1879f0 */ /* 0x000fe6000c0018ff */
[----:B------:R-:W-:Y:S02]  /*1630*/  WARPGROUP.DEPBAR.LE gsb0, 0x0 ;  /* 0x00008000000079c5 */ /* 0x000fe40000010000 */
[----:B------:R-:W-:Y:S01]  /*1640*/  FMUL R93, R41, UR18 ;  /* 0x00000012295d7c20 */ /* 0x000fe20008400000 */
[----:B------:R-:W-:-:S04]  /*1650*/  FMUL R42, R42, UR18 ;  /* 0x000000122a2a7c20 */ /* 0x000fc80008400000 */
[----:B------:R-:W-:Y:S02]  /*1660*/  FSEL R93, R93, -INF , !P6 ;  /* 0xff8000005d5d7808 */ /* 0x000fe40007000000 */
[----:B------:R-:W-:Y:S01]  /*1670*/  ISETP.GT.U32.AND.EX P6, PT, R86, RZ, PT, P4 ;  /* 0x000000ff5600720c */ /* 0x000fe20003fc4140 */
[----:B------:R-:W-:-:S03]  /*1680*/  FMUL R41, R43, UR18 ;  /* 0x000000122b297c20 */ /* 0x000fc60008400000 */
[----:B------:R-:W-:Y:S02]  /*1690*/  FSEL R42, R42, -INF , !P6 ;  /* 0xff8000002a2a7808 */ /* 0x000fe40007000000 */
[----:B------:R-:W-:Y:S02]  /*16a0*/  ISETP.NE.AND P6, PT, R95, RZ, PT ;  /* 0x000000ff5f00720c */ /* 0x000fe40003fc5270 */
[----:B------:R-:W-:Y:S02]  /*16b0*/  FSEL R41, R41, -INF , !P5 ;  /* 0xff80000029297808 */ /* 0x000fe40006800000 */
[----:B------:R-:W-:Y:S01]  /*16c0*/  ISETP.GT.U32.AND P5, PT, R89, R90, PT ;  /* 0x0000005a5900720c */ /* 0x000fe20003fa4070 */
[--C-:B------:R-:W-:Y:S01]  /*16d0*/  IMAD.X R90, RZ, RZ, R86.reuse, P6 ;  /* 0x000000ffff5a7224 */ /* 0x100fe200030e0656 */
[----:B------:R-:W-:Y:S01]  /*16e0*/  ISETP.NE.AND P4, PT, R117, RZ, PT ;  /* 0x000000ff7500720c */ /* 0x000fe20003f85270 */
[----:B------:R-:W-:Y:S01]  /*16f0*/  FMUL R95, R44, UR18 ;  /* 0x000000122c5f7c20 */ /* 0x000fe20008400000 */
[----:B------:R-:W-:Y:S01]  /*1700*/  ISETP.GT.U32.AND P6, PT, R89, R88, PT ;  /* 0x000000585900720c */ /* 0x000fe20003fc4070 */
[----:B------:R-:W-:Y:S01]  /*1710*/  IMAD.X R88, RZ, RZ, R86, P2 ;  /* 0x000000ffff587224 */ /* 0x000fe200010e0656 */
[----:B------:R-:W-:Y:S01]  /*1720*/  ISETP.GT.U32.AND.EX P4, PT, R90, RZ, PT, P4 ;  /* 0x000000ff5a00720c */ /* 0x000fe20003f84140 */
[----:B------:R-:W-:-:S03]  /*1730*/  FMUL R45, R45, UR18 ;  /* 0x000000122d2d7c20 */ /* 0x000fc60008400000 */
[----:B------:R-:W-:Y:S02]  /*1740*/  FSEL R95, R95, -INF , !P4 ;  /* 0xff8000005f5f7808 */ /* 0x000fe40006000000 */
[----:B------:R-:W-:-:S04]  /*1750*/  ISETP.GT.U32.AND.EX P4, PT, R88, RZ, PT, P1 ;  /* 0x000000ff5800720c */ /* 0x000fc80003f84110 */
[----:B------:R-:W-:Y:S02]  /*1760*/  FSEL R45, R45, -INF , !P4 ;  /* 0xff8000002d2d7808 */ /* 0x000fe40006000000 */
[----:B------:R-:W-:Y:S01]  /*1770*/  ISETP.NE.AND P4, PT, R87, RZ, PT ;  /* 0x000000ff5700720c */ /* 0x000fe20003f85270 */
[----:B------:R-:W-:-:S03]  /*1780*/  FMUL R40, R40, UR18 ;  /* 0x0000001228287c20 */ /* 0x000fc60008400000 */
[----:B------:R-:W-:Y:S01]  /*1790*/  ISETP.GT.U32.AND.EX P4, PT, R86, RZ, PT, P4 ;  /* 0x000000ff5600720c */ /* 0x000fe20003f84140 */
[----:B------:R-:W-:-:S03]  /*17a0*/  FMUL R87, R46, UR18 ;  /* 0x000000122e577c20 */ /* 0x000fc60008400000 */
[----:B------:R-:W-:Y:S02]  /*17b0*/  FSEL R46, R40, -INF , !P4 ;  /* 0xff800000282e7808 */ /* 0x000fe40006000000 */
[----:B------:R0:W2:Y:S01]  /*17c0*/  LDG.E.U16 R40, desc[UR22][R84.64] ;  /* 0x0000001654287981 */ /* 0x0000a2000c1e1500 */
[----:B------:R-:W-:Y:S01]  /*17d0*/  IMAD.X R44, RZ, RZ, R86, P3 ;  /* 0x000000ffff2c7224 */ /* 0x000fe200018e0656 */
[----:B------:R-:W-:Y:S01]  /*17e0*/  ISETP.NE.AND P3, PT, R114, RZ, PT ;  /* 0x000000ff7200720c */ /* 0x000fe20003f65270 */
[----:B------:R-:W-:Y:S01]  /*17f0*/  FMUL R43, R47, UR18 ;  /* 0x000000122f2b7c20 */ /* 0x000fe20008400000 */
[----:B------:R-:W-:Y:S01]  /*1800*/  P2R R112, PR, RZ, 0x1 ;  /* 0x00000001ff707803 */ /* 0x000fe20000000000 */
[----:B------:R-:W-:Y:S01]  /*1810*/  FMUL R49, R49, UR18 ;  /* 0x0000001231317c20 */ /* 0x000fe20008400000 */
[----:B------:R-:W-:Y:S01]  /*1820*/  ISETP.GT.U32.AND.EX P3, PT, R88, RZ, PT, P3 ;  /* 0x000000ff5800720c */ /* 0x000fe20003f64130 */
[----:B------:R-:W-:Y:S01]  /*1830*/  FMUL R55, R55, UR18 ;  /* 0x0000001237377c20 */ /* 0x000fe20008400000 */
[----:B------:R-:W-:Y:S01]  /*1840*/  FSEL R87, R87, -INF , !P4 ;  /* 0xff80000057577808 */ /* 0x000fe20006000000 */
[----:B------:R-:W-:Y:S01]  /*1850*/  FMUL R25, R25, UR18 ;  /* 0x0000001219197c20 */ /* 0x000fe20008400000 */
[----:B------:R-:W-:Y:S01]  /*1860*/  FSEL R43, R43, -INF , !P3 ;  /* 0xff8000002b2b7808 */ /* 0x000fe20005800000 */
[----:B0-----:R-:W-:Y:S01]  /*1870*/  FMUL R85, R53, UR18 ;  /* 0x0000001235557c20 */ /* 0x001fe20008400000 */
[----:B------:R-:W-:Y:S01]  /*1880*/  ISETP.NE.AND P3, PT, R113, RZ, PT ;  /* 0x000000ff7100720c */ /* 0x000fe20003f65270 */
[----:B------:R-:W-:Y:S01]  /*1890*/  FMUL R47, R48, UR18 ;  /* 0x00000012302f7c20 */ /* 0x000fe20008400000 */
[----:B------:R-:W-:Y:S01]  /*18a0*/  ISETP.NE.AND P0, PT, R118, RZ, PT ;  /* 0x000000ff7600720c */ /* 0x000fe20003f05270 */
[----:B------:R-:W-:Y:S01]  /*18b0*/  FMUL R30, R30, UR18 ;  /* 0x000000121e1e7c20 */ /* 0x000fe20008400000 */
[----:B------:R-:W-:Y:S01]  /*18c0*/  ISETP.GT.U32.AND.EX P3, PT, R44, RZ, PT, P3 ;  /* 0x000000ff2c00720c */ /* 0x000fe20003f64130 */
[----:B------:R-:W-:Y:S03]  /*18d0*/  BAR.SYNC.DEFER_BLOCKING 0x0 ;  /* 0x0000000000007b1d */ /* 0x000fe60000010000 */
[----:B------:R-:W-:-:S02]  /*18e0*/  FSEL R47, R47, -INF , !P3 ;  /* 0xff8000002f2f7808 */ /* 0x000fc40005800000 */
[----:B------:R-:W-:Y:S01]  /*18f0*/  ISETP.NE.AND P3, PT, R107, RZ, PT ;  /* 0x000000ff6b00720c */ /* 0x000fe20003f65270 */
[----:B------:R-:W-:-:S05]  /*1900*/  IMAD.X R107, RZ, RZ, R86, P0 ;  /* 0x000000ffff6b7224 */ /* 0x000fca00000e0656 */
[----:B------:R-:W-:-:S04]  /*1910*/  ISETP.GT.U32.AND.EX P3, PT, R107, RZ, PT, P3 ;  /* 0x000000ff6b00720c */ /* 0x000fc80003f64130 */
[----:B------:R-:W-:Y:S02]  /*1920*/  FSEL R49, R49, -INF , !P3 ;  /* 0xff80000031317808 */ /* 0x000fe40005800000 */
[----:B------:R-:W-:Y:S01]  /*1930*/  ISETP.NE.AND P3, PT, R91, RZ, PT ;  /* 0x000000ff5b00720c */ /* 0x000fe20003f65270 */
[----:B------:R-:W-:-:S03]  /*1940*/  FMUL R91, R50, UR18 ;  /* 0x00000012325b7c20 */ /* 0x000fc60008400000 */
[----:B------:R-:W-:Y:S01]  /*1950*/  ISETP.GT.U32.AND.EX P3, PT, R44, RZ, PT, P3 ;  /* 0x000000ff2c00720c */ /* 0x000fe20003f64130 */
[----:B------:R-:W-:Y:S01]  /*1960*/  FMUL R53, R54, UR18 ;  /* 0x0000001236357c20 */ /* 0x000fe20008400000 */
[----:B------:R-:W-:Y:S02]  /*1970*/  FMNMX R54, R46, R93, !PT ;  /* 0x0000005d2e367209 */ /* 0x000fe40007800000 */
[----:B------:R-:W-:Y:S02]  /*1980*/  FSEL R91, R91, -INF , !P3 ;  /* 0xff8000005b5b7808 */ /* 0x000fe40005800000 */
[----:B------:R-:W-:Y:S02]  /*1990*/  ISETP.NE.AND P3, PT, R111, RZ, PT ;  /* 0x000000ff6f00720c */ /* 0x000fe40003f65270 */
[----:B------:R-:W-:Y:S01]  /*19a0*/  ISETP.GT.U32.AND P4, PT, R89, R22, PT ;  /* 0x000000165900720c */ /* 0x000fe20003f84070 */
[----:B------:R-:W-:Y:S01]  /*19b0*/  FMUL R89, R51, UR18 ;  /* 0x0000001233597c20 */ /* 0x000fe20008400000 */
[----:B------:R-:W-:-:S02]  /*19c0*/  ISETP.NE.AND P2, PT, R116, RZ, PT ;  /* 0x000000ff7400720c */ /* 0x000fc40003f45270 */
[----:B------:R-:W-:Y:S02]  /*19d0*/  ISETP.GT.U32.AND.EX P3, PT, R107, RZ, PT, P3 ;  /* 0x000000ff6b00720c */ /* 0x000fe40003f64130 */
[----:B------:R-:W-:Y:S01]  /*19e0*/  FMNMX R54, R95, R54, !PT ;  /* 0x000000365f367209 */ /* 0x000fe20007800000 */
[--C-:B------:R-:W-:Y:S01]  /*19f0*/  IMAD.X R48, RZ, RZ, R86.reuse, P2 ;  /* 0x000000ffff307224 */ /* 0x100fe200010e0656 */
[----:B------:R-:W-:Y:S02]  /*1a00*/  ISETP.NE.AND P1, PT, R115, RZ, PT ;  /* 0x000000ff7300720c */ /* 0x000fe40003f25270 */
[----:B------:R-:W-:Y:S02]  /*1a10*/  FSEL R89, R89, -INF , !P3 ;  /* 0xff80000059597808 */ /* 0x000fe40005800000 */
[----:B------:R-:W-:Y:S02]  /*1a20*/  ISETP.NE.AND P3, PT, R110, RZ, PT ;  /* 0x000000ff6e00720c */ /* 0x000fe40003f65270 */
[----:B------:R-:W-:Y:S01]  /*1a30*/  FMNMX R54, R45, R54, !PT ;  /* 0x000000362d367209 */ /* 0x000fe20007800000 */
[----:B------:R-:W-:Y:S01]  /*1a40*/  FMUL R51, R52, UR18 ;  /* 0x0000001234337c20 */ /* 0x000fe20008400000 */
[----:B------:R-:W-:Y:S01]  /*1a50*/  IMAD.X R50, RZ, RZ, R86, P1 ;  /* 0x000000ffff327224 */ /* 0x000fe200008e0656 */
[----:B------:R-:W-:-:S02]  /*1a60*/  ISETP.GT.U32.AND.EX P3, PT, R48, RZ, PT, P3 ;  /* 0x000000ff3000720c */ /* 0x000fc40003f64130 */
[----:B------:R-:W-:Y:S01]  /*1a70*/  FMNMX R54, R47, R54, !PT ;  /* 0x000000362f367209 */ /* 0x000fe20007800000 */
[----:B------:R-:W-:Y:S01]  /*1a80*/  FMUL R52, R24, UR18 ;  /* 0x0000001218347c20 */ /* 0x000fe20008400000 */
[----:B------:R-:W-:Y:S01]  /*1a90*/  FSEL R51, R51, -INF , !P3 ;  /* 0xff80000033337808 */ /* 0x000fe20005800000 */
[----:B------:R-:W-:Y:S01]  /*1aa0*/  FMUL R24, R26, UR18 ;  /* 0x000000121a187c20 */ /* 0x000fe20008400000 */
[----:B------:R-:W-:Y:S02]  /*1ab0*/  ISETP.GT.U32.AND.EX P4, PT, R50, RZ, PT, P4 ;  /* 0x000000ff3200720c */ /* 0x000fe40003f84140 */
[----:B------:R-:W-:Y:S01]  /*1ac0*/  FMNMX R54, R49, R54, !PT ;  /* 0x0000003631367209 */ /* 0x000fe20007800000 */
[----:B------:R-:W-:Y:S01]  /*1ad0*/  FMUL R26, R28, UR18 ;  /* 0x000000121c1a7c20 */ /* 0x000fe20008400000 */
[----:B------:R-:W-:Y:S01]  /*1ae0*/  FMUL R28, R29, UR18 ;  /* 0x000000121d1c7c20 */ /* 0x000fe20008400000 */
[----:B------:R-:W-:Y:S01]  /*1af0*/  FSEL R85, R85, -INF , !P4 ;  /* 0xff80000055557808 */ /* 0x000fe20006000000 */
[----:B------:R-:W-:Y:S01]  /*1b00*/  FMUL R29, R32, UR18 ;  /* 0x00000012201d7c20 */ /* 0x000fe20008400000 */
[----:B------:R-:W-:Y:S01]  /*1b10*/  FMNMX R54, R51, R54, !PT ;  /* 0x0000003633367209 */ /* 0x000fe20007800000 */
[----:B------:R-:W-:Y:S01]  /*1b20*/  FMUL R32, R33, UR18 ;  /* 0x0000001221207c20 */ /* 0x000fe20008400000 */
[----:B------:R-:W-:Y:S01]  /*1b30*/  ISETP.NE.AND P3, PT, R108, RZ, PT ;  /* 0x000000ff6c00720c */ /* 0x000fe20003f65270 */
[----:B------:R-:W-:Y:S01]  /*1b40*/  FMUL R33, R36, UR18 ;  /* 0x0000001224217c20 */ /* 0x000fe20008400000 */
[----:B------:R-:W-:Y:S01]  /*1b50*/  FMUL R36, R37, UR18 ;  /* 0x0000001225247c20 */ /* 0x000fe20008400000 */
[----:B------:R-:W-:-:S02]  /*1b60*/  FMNMX R37, R85, R54, !PT ;  /* 0x0000003655257209 */ /* 0x000fc40007800000 */
[----:B------:R-:W-:Y:S02]  /*1b70*/  ISETP.GT.U32.AND.EX P3, PT, R48, RZ, PT, P3 ;  /* 0x000000ff3000720c */ /* 0x000fe40003f64130 */
[----:B------:R-:W-:Y:S01]  /*1b80*/  ISETP.NE.AND P1, PT, R106, RZ, PT ;  /* 0x000000ff6a00720c */ /* 0x000fe20003f25270 */
[----:B------:R-:W0:Y:S01]  /*1b90*/  SHFL.BFLY PT, R54, R37, 0x2, 0x1f ;  /* 0x0c401f0025367f89 */ /* 0x000e2200000e0000 */
[----:B------:R-:W-:Y:S02]  /*1ba0*/  FSEL R53, R53, -INF , !P3 ;  /* 0xff80000035357808 */ /* 0x000fe40005800000 */
[----:B------:R-:W-:-:S04]  /*1bb0*/  ISETP.GT.U32.AND.EX P3, PT, R50, RZ, PT, P1 ;  /* 0x000000ff3200720c */ /* 0x000fc80003f64110 */
[----:B------:R-:W-:Y:S02]  /*1bc0*/  FSEL R55, R55, -INF , !P3 ;  /* 0xff80000037377808 */ /* 0x000fe40005800000 */
[----:B------:R-:W-:-:S04]  /*1bd0*/  ISETP.NE.AND P3, PT, R103, RZ, PT ;  /* 0x000000ff6700720c */ /* 0x000fc80003f65270 */
[----:B------:R-:W-:-:S04]  /*1be0*/  ISETP.GT.U32.AND.EX P3, PT, R86, RZ, PT, P3 ;  /* 0x000000ff5600720c */ /* 0x000fc80003f64130 */
[----:B------:R-:W-:Y:S02]  /*1bf0*/  FSEL R52, R52, -INF , !P3 ;  /* 0xff80000034347808 */ /* 0x000fe40005800000 */
[----:B------:R-:W-:-:S04]  /*1c00*/  ISETP.NE.AND P3, PT, R102, RZ, PT ;  /* 0x000000ff6600720c */ /* 0x000fc80003f65270 */
[----:B------:R-:W-:Y:S02]  /*1c10*/  ISETP.GE.U32.AND.EX P3, PT, R86, RZ, PT, P3 ;  /* 0x000000ff5600720c */ /* 0x000fe40003f66130 */
[----:B0-----:R-:W-:Y:S02]  /*1c20*/  FMNMX R81, R37, R54, !PT ;  /* 0x0000003625517209 */ /* 0x001fe40007800000 */
[----:B------:R-:W-:Y:S02]  /*1c30*/  FSEL R25, R25, -INF , !P3 ;  /* 0xff80000019197808 */ /* 0x000fe40005800000 */
[----:B------:R-:W-:Y:S02]  /*1c40*/  ISETP.NE.AND P3, PT, R101, RZ, PT ;  /* 0x000000ff6500720c */ /* 0x000fe40003f65270 */
[----:B------:R-:W-:Y:S01]  /*1c50*/  FMNMX R54, R42, R41, !PT ;  /* 0x000000292a367209 */ /* 0x000fe20007800000 */
[----:B------:R-:W0:Y:S01]  /*1c60*/  SHFL.BFLY PT, R84, R81, 0x1, 0x1f ;  /* 0x0c201f0051547f89 */ /* 0x000e2200000e0000 */
[----:B------:R-:W-:-:S02]  /*1c70*/  ISETP.GT.U32.AND.EX P3, PT, R86, RZ, PT, P3 ;  /* 0x000000ff5600720c */ /* 0x000fc40003f64130 */
[----:B------:R-:W-:Y:S02]  /*1c80*/  FMNMX R54, R87, R54, !PT ;  /* 0x0000003657367209 */ /* 0x000fe40007800000 */
[----:B------:R-:W-:Y:S02]  /*1c90*/  FSEL R24, R24, -INF , !P3 ;  /* 0xff80000018187808 */ /* 0x000fe40005800000 */
[----:B------:R-:W-:Y:S02]  /*1ca0*/  FMNMX R54, R43, R54, !PT ;  /* 0x000000362b367209 */ /* 0x000fe40007800000 */
[----:B------:R-:W-:Y:S02]  /*1cb0*/  ISETP.NE.AND P3, PT, R97, RZ, PT ;  /* 0x000000ff6100720c */ /* 0x000fe40003f65270 */
[----:B------:R-:W-:Y:S02]  /*1cc0*/  FMNMX R54, R91, R54, !PT ;  /* 0x000000365b367209 */ /* 0x000fe40007800000 */
[----:B------:R-:W-:-:S02]  /*1cd0*/  ISETP.GT.U32.AND.EX P3, PT, R90, RZ, PT, P3 ;  /* 0x000000ff5a00720c */ /* 0x000fc40003f64130 */
[----:B------:R-:W-:Y:S02]  /*1ce0*/  ISETP.NE.AND P4, PT, R105, RZ, PT ;  /* 0x000000ff6900720c */ /* 0x000fe40003f85270 */
[----:B------:R-:W-:Y:S02]  /*1cf0*/  FMNMX R54, R89, R54, !PT ;  /* 0x0000003659367209 */ /* 0x000fe40007800000 */
[----:B------:R-:W-:Y:S02]  /*1d00*/  FSEL R26, R26, -INF , !P3 ;  /* 0xff8000001a1a7808 */ /* 0x000fe40005800000 */
[----:B------:R-:W-:Y:S02]  /*1d10*/  ISETP.GT.U32.AND.EX P3, PT, R88, RZ, PT, P4 ;  /* 0x000000ff5800720c */ /* 0x000fe40003f64140 */
[----:B------:R-:W-:Y:S02]  /*1d20*/  ISETP.GT.U32.AND.EX P5, PT, R50, RZ, PT, P5 ;  /* 0x000000ff3200720c */ /* 0x000fe40003fa4150 */
[----:B------:R-:W-:-:S02]  /*1d30*/  FMNMX R54, R53, R54, !PT ;  /* 0x0000003635367209 */ /* 0x000fc40007800000 */
[----:B------:R-:W-:Y:S02]  /*1d40*/  FSEL R28, R28, -INF , !P3 ;  /* 0xff8000001c1c7808 */ /* 0x000fe40005800000 */
[----:B------:R-:W-:Y:S02]  /*1d50*/  FSEL R36, R36, -INF , !P5 ;  /* 0xff80000024247808 */ /* 0x000fe40006800000 */
[----:B------:R-:W-:Y:S02]  /*1d60*/  ISETP.NE.AND P3, PT, R99, RZ, PT ;  /* 0x000000ff6300720c */ /* 0x000fe40003f65270 */
[----:B------:R-:W-:Y:S02]  /*1d70*/  ISETP.NE.AND P5, PT, R94, RZ, PT ;  /* 0x000000ff5e00720c */ /* 0x000fe40003fa5270 */
[----:B------:R-:W-:Y:S02]  /*1d80*/  FMNMX R54, R55, R54, !PT ;  /* 0x0000003637367209 */ /* 0x000fe40007800000 */
[----:B------:R-:W-:-:S02]  /*1d90*/  ISETP.GT.U32.AND.EX P3, PT, R44, RZ, PT, P3 ;  /* 0x000000ff2c00720c */ /* 0x000fc40003f64130 */
[----:B------:R-:W-:Y:S02]  /*1da0*/  ISETP.GT.U32.AND.EX P5, PT, R44, RZ, PT, P5 ;  /* 0x000000ff2c00720c */ /* 0x000fe40003fa4150 */
[----:B0-----:R-:W-:Y:S02]  /*1db0*/  FMNMX R44, R81, R84, !PT ;  /* 0x00000054512c7209 */ /* 0x001fe40007800000 */
[----:B------:R-:W0:Y:S02]  /*1dc0*/  SHFL.BFLY PT, R81, R54, 0x2, 0x1f ;  /* 0x0c401f0036517f89 */ /* 0x000e2400000e0000 */
[----:B------:R-:W-:Y:S02]  /*1dd0*/  FMNMX R44, R44, R77, !PT ;  /* 0x0000004d2c2c7209 */ /* 0x000fe40007800000 */
[----:B------:R-:W-:Y:S02]  /*1de0*/  FMNMX R79, R52, R25, !PT ;  /* 0x00000019344f7209 */ /* 0x000fe40007800000 */
[----:B------:R-:W-:Y:S01]  /*1df0*/  FSEL R29, R29, -INF , !P3 ;  /* 0xff8000001d1d7808 */ /* 0x000fe20005800000 */
[----:B------:R-:W-:Y:S01]  /*1e00*/  FADD R46, R46, -R44 ;  /* 0x8000002c2e2e7221 */ /* 0x000fe20000000000 */
[----:B------:R-:W-:-:S02]  /*1e10*/  ISETP.NE.AND P3, PT, R98, RZ, PT ;  /* 0x000000ff6200720c */ /* 0x000fc40003f65270 */
[----:B------:R-:W-:Y:S01]  /*1e20*/  FMNMX R79, R26, R79, !PT ;  /* 0x0000004f1a4f7209 */ /* 0x000fe20007800000 */
[----:B------:R-:W-:Y:S01]  /*1e30*/  FMUL R37, R46, 1.4426950216293334961 ;  /* 0x3fb8aa3b2e257820 */ /* 0x000fe20000400000 */
[----:B------:R-:W-:Y:S02]  /*1e40*/  ISETP.NE.AND P2, PT, R109, RZ, PT ;  /* 0x000000ff6d00720c */ /* 0x000fe40003f45270 */
[----:B------:R-:W-:Y:S02]  /*1e50*/  ISETP.GT.U32.AND.EX P3, PT, R107, RZ, PT, P3 ;  /* 0x000000ff6b00720c */ /* 0x000fe40003f64130 */
[----:B------:R-:W-:Y:S02]  /*1e60*/  FMNMX R46, R28, R79, !PT ;  /* 0x0000004f1c2e7209 */ /* 0x000fe40007800000 */
[----:B------:R-:W-:Y:S02]  /*1e70*/  FSEL R32, R32, -INF , !P3 ;  /* 0xff80000020207808 */ /* 0x000fe40005800000 */
[----:B------:R-:W-:-:S02]  /*1e80*/  ISETP.GT.U32.AND.EX P2, PT, R48, RZ, PT, P2 ;  /* 0x000000ff3000720c */ /* 0x000fc40003f44120 */
[----:B------:R-:W-:Y:S02]  /*1e90*/  FMNMX R79, R29, R46, !PT ;  /* 0x0000002e1d4f7209 */ /* 0x000fe40007800000 */
[----:B------:R-:W-:Y:S02]  /*1ea0*/  ISETP.NE.AND P0, PT, R112, RZ, PT ;  /* 0x000000ff7000720c */ /* 0x000fe40003f05270 */
[----:B------:R-:W-:Y:S02]  /*1eb0*/  FSEL R33, R33, -INF , !P2 ;  /* 0xff80000021217808 */ /* 0x000fe40005000000 */
[----:B0-----:R-:W-:Y:S02]  /*1ec0*/  FMNMX R81, R54, R81, !PT ;  /* 0x0000005136517209 */ /* 0x001fe40007800000 */
[----:B------:R-:W-:Y:S02]  /*1ed0*/  FMNMX R46, R32, R79, !PT ;  /* 0x0000004f202e7209 */ /* 0x000fe40007800000 */
[----:B------:R-:W-:-:S02]  /*1ee0*/  ISETP.GT.U32.AND.EX P0, PT, R48, RZ, PT, P0 ;  /* 0x000000ff3000720c */ /* 0x000fc40003f04100 */
[----:B------:R-:W-:Y:S01]  /*1ef0*/  FMNMX R79, R33, R46, !PT ;  /* 0x0000002e214f7209 */ /* 0x000fe20007800000 */
[----:B------:R-:W0:Y:S01]  /*1f00*/  SHFL.BFLY PT, R48, R81, 0x1, 0x1f ;  /* 0x0c201f0051307f89 */ /* 0x000e2200000e0000 */
[----:B------:R-:W-:Y:S02]  /*1f10*/  ISETP.NE.AND P2, PT, R96, RZ, PT ;  /* 0x000000ff6000720c */ /* 0x000fe40003f45270 */
[----:B------:R-:W-:Y:S02]  /*1f20*/  FMNMX R79, R36, R79, !PT ;  /* 0x0000004f244f7209 */ /* 0x000fe40007800000 */
[----:B------:R-:W-:-:S03]  /*1f30*/  ISETP.GE.U32.AND.EX P2, PT, R86, RZ, PT, P2 ;  /* 0x000000ff5600720c */ /* 0x000fc60003f46120 */
[----:B------:R-:W1:Y:S01]  /*1f40*/  SHFL.BFLY PT, R86, R79, 0x2, 0x1f ;  /* 0x0c401f004f567f89 */ /* 0x000e6200000e0000 */
[--C-:B------:R-:W-:Y:S01]  /*1f50*/  FADD R85, R85, -R44.reuse ;  /* 0x8000002c55557221 */ /* 0x100fe20000000000 */
[--C-:B------:R-:W-:Y:S01]  /*1f60*/  FADD R47, R47, -R44.reuse ;  /* 0x8000002c2f2f7221 */ /* 0x100fe20000000000 */
[----:B------:R-:W-:Y:S01]  /*1f70*/  ISETP.GT.U32.AND.EX P6, PT, R50, RZ, PT, P6 ;  /* 0x000000ff3200720c */ /* 0x000fe20003fc4160 */
[--C-:B------:R-:W-:Y:S01]  /*1f80*/  FADD R49, R49, -R44.reuse ;  /* 0x8000002c31317221 */ /* 0x100fe20000000000 */
[----:B------:R-:W-:Y:S01]  /*1f90*/  FMUL R50, R85, 1.4426950216293334961 ;  /* 0x3fb8aa3b55327820 */ /* 0x000fe20000400000 */
[----:B------:R-:W-:Y:S01]  /*1fa0*/  FADD R51, R51, -R44 ;  /* 0x8000002c33337221 */ /* 0x000fe20000000000 */
[----:B0-----:R-:W-:-:S04]  /*1fb0*/  FMNMX R48, R81, R48, !PT ;  /* 0x0000003051307209 */ /* 0x001fc80007800000 */
[----:B------:R-:W-:Y:S01]  /*1fc0*/  FMNMX R48, R48, R19, !PT ;  /* 0x0000001330307209 */ /* 0x000fe20007800000 */
[----:B------:R-:W-:Y:S01]  /*1fd0*/  FMUL R46, R47, 1.4426950216293334961 ;  /* 0x3fb8aa3b2f2e7820 */ /* 0x000fe20000400000 */
[----:B------:R-:W-:Y:S02]  /*1fe0*/  ISETP.NE.AND P3, PT, R92, RZ, PT ;  /* 0x000000ff5c00720c */ /* 0x000fe40003f65270 */
[----:B-1----:R-:W-:Y:S01]  /*1ff0*/  FMNMX R85, R79, R86, !PT ;  /* 0x000000564f557209 */ /* 0x002fe20007800000 */
[----:B------:R-:W-:Y:S01]  /*2000*/  FADD R79, R42, -R48 ;  /* 0x800000302a4f7221 */ /* 0x000fe20000000000 */
[----:B------:R-:W-:Y:S01]  /*2010*/  FMUL R42, R27, UR18 ;  /* 0x000000121b2a7c20 */ /* 0x000fe20008400000 */
[----:B------:R-:W-:Y:S01]  /*2020*/  FMUL R47, R49, 1.4426950216293334961 ;  /* 0x3fb8aa3b312f7820 */ /* 0x000fe20000400000 */
[----:B------:R-:W-:Y:S01]  /*2030*/  FMUL R49, R51, 1.4426950216293334961 ;  /* 0x3fb8aa3b33317820 */ /* 0x000fe20000400000 */
[----:B------:R-:W-:Y:S01]  /*2040*/  FADD R51, -R44, R77 ;  /* 0x0000004d2c337221 */ /* 0x000fe20000000100 */
[----:B------:R-:W-:Y:S01]  /*2050*/  ISETP.GT.U32.AND.EX P3, PT, R90, RZ, PT, P3 ;  /* 0x000000ff5a00720c */ /* 0x000fe20003f64130 */
[----:B------:R-:W-:Y:S01]  /*2060*/  FMUL R77, R31, UR18 ;  /* 0x000000121f4d7c20 */ /* 0x000fe20008400000 */
[----:B------:R-:W-:-:S02]  /*2070*/  ISETP.NE.AND P4, PT, R100, RZ, PT ;  /* 0x000000ff6400720c */ /* 0x000fc40003f85270 */
[----:B------:R-:W-:Y:S01]  /*2080*/  FSEL R31, R42, -INF , !P2 ;  /* 0xff8000002a1f7808 */ /* 0x000fe20005000000 */
[----:B------:R-:W-:Y:S01]  /*2090*/  FMUL R81, R35, UR18 ;  /* 0x0000001223517c20 */ /* 0x000fe20008400000 */
[----:B------:R-:W-:Y:S01]  /*20a0*/  FSEL R35, R30, -INF , !P3 ;  /* 0xff8000001e237808 */ /* 0x000fe20005800000 */
[----:B------:R-:W-:Y:S01]  /*20b0*/  FMUL R27, R79, 1.4426950216293334961 ;  /* 0x3fb8aa3b4f1b7820 */ /* 0x000fe20000400000 */
[----:B------:R-:W-:Y:S01]  /*20c0*/  ISETP.GT.U32.AND.EX P4, PT, R88, RZ, PT, P4 ;  /* 0x000000ff5800720c */ /* 0x000fe20003f84140 */
[----:B------:R-:W-:Y:S01]  /*20d0*/  FMUL R79, R34, UR18 ;  /* 0x00000012224f7c20 */ /* 0x000fe20008400000 */
[----:B------:R-:W-:Y:S01]  /*20e0*/  FMNMX R30, R24, R31, !PT ;  /* 0x0000001f181e7209 */ /* 0x000fe20007800000 */
[----:B------:R-:W-:Y:S01]  /*20f0*/  FADD R34, R41, -R48 ;  /* 0x8000003029227221 */ /* 0x000fe20000000000 */
[----:B------:R-:W-:Y:S01]  /*2100*/  FMUL R41, R38, UR18 ;  /* 0x0000001226297c20 */ /* 0x000fe20008400000 */
[----:B------:R-:W-:Y:S01]  /*2110*/  ISETP.NE.AND P1, PT, R104, RZ, PT ;  /* 0x000000ff6800720c */ /* 0x000fe20003f25270 */
[----:B------:R-:W0:Y:S01]  /*2120*/  SHFL.BFLY PT, R88, R85, 0x1, 0x1f ;  /* 0x0c201f0055587f89 */ /* 0x000e2200000e0000 */
[----:B------:R-:W-:-:S02]  /*2130*/  FSEL R38, R77, -INF , !P4 ;  /* 0xff8000004d267808 */ /* 0x000fc40006000000 */
[----:B------:R-:W-:Y:S02]  /*2140*/  FMNMX R83, R35, R30, !PT ;  /* 0x0000001e23537209 */ /* 0x000fe40007800000 */
[----:B------:R-:W-:Y:S02]  /*2150*/  ISETP.GT.U32.AND.EX P1, PT, R107, RZ, PT, P1 ;  /* 0x000000ff6b00720c */ /* 0x000fe40003f24110 */
[----:B------:R-:W-:Y:S02]  /*2160*/  FSEL R77, R79, -INF , !P5 ;  /* 0xff8000004f4d7808 */ /* 0x000fe40006800000 */
[----:B------:R-:W-:Y:S01]  /*2170*/  FMNMX R86, R38, R83, !PT ;  /* 0x0000005326567209 */ /* 0x000fe20007800000 */
[----:B------:R-:W-:Y:S01]  /*2180*/  FMUL R42, R39, UR18 ;  /* 0x00000012272a7c20 */ /* 0x000fe20008400000 */
[----:B------:R-:W-:Y:S02]  /*2190*/  FSEL R39, R81, -INF , !P1 ;  /* 0xff80000051277808 */ /* 0x000fe40004800000 */
[----:B------:R-:W-:-:S02]  /*21a0*/  FMNMX R86, R77, R86, !PT ;  /* 0x000000564d567209 */ /* 0x000fc40007800000 */
[----:B------:R-:W-:Y:S02]  /*21b0*/  FSEL R79, R41, -INF , !P0 ;  /* 0xff800000294f7808 */ /* 0x000fe40004000000 */
[----:B------:R-:W-:Y:S02]  /*21c0*/  FMNMX R86, R39, R86, !PT ;  /* 0x0000005627567209 */ /* 0x000fe40007800000 */
[----:B------:R-:W-:Y:S02]  /*21d0*/  FSEL R81, R42, -INF , !P6 ;  /* 0xff8000002a517808 */ /* 0x000fe40007000000 */
[----:B------:R-:W-:Y:S01]  /*21e0*/  FMNMX R86, R79, R86, !PT ;  /* 0x000000564f567209 */ /* 0x000fe20007800000 */
[--C-:B------:R-:W-:Y:S01]  /*21f0*/  FADD R87, R87, -R48.reuse ;  /* 0x8000003057577221 */ /* 0x100fe20000000000 */
[----:B------:R-:W-:Y:S02]  /*2200*/  FADD R43, R43, -R48 ;  /* 0x800000302b2b7221 */ /* 0x000fe40000000000 */
[----:B------:R-:W-:Y:S01]  /*2210*/  FMNMX R83, R81, R86, !PT ;  /* 0x0000005651537209 */ /* 0x000fe20007800000 */
[----:B------:R-:W-:Y:S01]  /*2220*/  FMUL R30, R87, 1.4426950216293334961 ;  /* 0x3fb8aa3b571e7820 */ /* 0x000fe20000400000 */
[----:B------:R-:W-:Y:S01]  /*2230*/  FMUL R87, R43, 1.4426950216293334961 ;  /* 0x3fb8aa3b2b577820 */ /* 0x000fe20000400000 */
[----:B0-----:R-:W-:-:S02]  /*2240*/  FMNMX R43, R85, R88, !PT ;  /* 0x00000058552b7209 */ /* 0x001fc40007800000 */
[----:B------:R-:W0:Y:S01]  /*2250*/  SHFL.BFLY PT, R88, R83, 0x2, 0x1f ;  /* 0x0c401f0053587f89 */ /* 0x000e2200000e0000 */
[--C-:B------:R-:W-:Y:S01]  /*2260*/  FADD R91, R91, -R48.reuse ;  /* 0x800000305b5b7221 */ /* 0x100fe20000000000 */
[--C-:B------:R-:W-:Y:S01]  /*2270*/  FADD R85, R53, -R48.reuse ;  /* 0x8000003035557221 */ /* 0x100fe20000000000 */
[----:B------:R-:W-:Y:S01]  /*2280*/  FMNMX R43, R43, R20, !PT ;  /* 0x000000142b2b7209 */ /* 0x000fe20007800000 */
[----:B------:R-:W-:Y:S01]  /*2290*/  FADD R19, -R48, R19 ;  /* 0x0000001330137221 */ /* 0x000fe20000000100 */
[----:B------:R1:W-:Y:S01]  /*22a0*/  MUFU.EX2 R41, R87 ;  /* 0x0000005700297308 */ /* 0x0003e20000000800 */
[----:B------:R-:W-:Y:S02]  /*22b0*/  FMUL R42, R91, 1.4426950216293334961 ;  /* 0x3fb8aa3b5b2a7820 */ /* 0x000fe40000400000 */
[----:B------:R-:W-:Y:S01]  /*22c0*/  FMUL R91, R19, 1.4426950216293334961 ;  /* 0x3fb8aa3b135b7820 */ /* 0x000fe20000400000 */
[----:B------:R-:W-:Y:S01]  /*22d0*/  FADD R19, R52, -R43 ;  /* 0x8000002b34137221 */ /* 0x000fe20000000000 */
[----:B-1----:R-:W-:Y:S01]  /*22e0*/  FMUL R87, R85, 1.4426950216293334961 ;  /* 0x3fb8aa3b55577820 */ /* 0x002fe20000400000 */
[----:B------:R-:W-:-:S04]  /*22f0*/  FADD R85, R55, -R48 ;  /* 0x8000003037557221 */ /* 0x000fc80000000000 */
[----:B------:R-:W-:Y:S01]  /*2300*/  FMUL R86, R85, 1.4426950216293334961 ;  /* 0x3fb8aa3b55567820 */ /* 0x000fe20000400000 */
[----:B------:R-:W-:Y:S01]  /*2310*/  FMUL R85, R19, 1.4426950216293334961 ;  /* 0x3fb8aa3b13557820 */ /* 0x000fe20000400000 */
[----:B------:R-:W-:Y:S01]  /*2320*/  FADD R19, R25, -R43 ;  /* 0x8000002b19137221 */ /* 0x000fe20000000000 */
[----:B0-----:R-:W-:-:S05]  /*2330*/  FMNMX R25, R83, R88, !PT ;  /* 0x0000005853197209 */ /* 0x001fca0007800000 */
[----:B------:R-:W0:Y:S04]  /*2340*/  SHFL.BFLY PT, R92, R25, 0x1, 0x1f ;  /* 0x0c201f00195c7f89 */ /* 0x000e2800000e0000 */
[----:B--2---:R1:W-:Y:S04]  /*2350*/  STS.U16 [R23+UR17+0x1000], R40 ;  /* 0x0010002817007988 */ /* 0x0043e80008000411 */
[----:B---3--:R-:W-:Y:S04]  /*2360*/  STS.U16 [R23+UR17+0x1200], R80 ;  /* 0x0012005017007988 */ /* 0x008fe80008000411 */
[----:B----4-:R-:W-:Y:S04]  /*2370*/  STS.U16 [R21+UR17+0x1100], R82 ;  /* 0x0011005215007988 */ /* 0x010fe80008000411 */
[----:B-----5:R2:W-:Y:S01]  /*2380*/  STS.U16 [R21+UR17+0x1300], R78 ;  /* 0x0013004e15007988 */ /* 0x0205e20008000411 */
[----:B------:R3:W-:Y:S06]  /*2390*/  MEMBAR.ALL.CTA ;  /* 0x0000000000007992 */ /* 0x0007ec0000008000 */
[----:B---3--:R-:W3:Y:S01]  /*23a0*/  FENCE.VIEW.ASYNC.S ;  /* 0x00000000000073c6 */ /* 0x008ee20000000000 */
[----:B------:R4:W-:Y:S01]  /*23b0*/  MUFU.EX2 R55, R87 ;  /* 0x0000005700377308 */ /* 0x0009e20000000800 */
[----:B0-----:R-:W-:Y:S01]  /*23c0*/  FMNMX R92, R25, R92, !PT ;  /* 0x0000005c195c7209 */ /* 0x001fe20007800000 */
[----:B------:R-:W-:Y:S01]  /*23d0*/  FADD R89, R89, -R48 ;  /* 0x8000003059597221 */ /* 0x000fe20000000000 */
[----:B------:R-:W-:-:S02]  /*23e0*/  FADD R28, R28, -R43 ;  /* 0x8000002b1c1c7221 */ /* 0x000fc40000000000 */
[----:B------:R-:W-:Y:S01]  /*23f0*/  FMNMX R92, R92, R75, !PT ;  /* 0x0000004b5c5c7209 */ /* 0x000fe20007800000 */
[----:B----4-:R-:W-:Y:S01]  /*2400*/  FMUL R87, R19, 1.4426950216293334961 ;  /* 0x3fb8aa3b13577820 */ /* 0x010fe20000400000 */
[--C-:B------:R-:W-:Y:S01]  /*2410*/  FADD R19, R26, -R43.reuse ;  /* 0x8000002b1a137221 */ /* 0x100fe20000000000 */
[----:B------:R-:W-:Y:S01]  /*2420*/  FADD R93, R93, -R44 ;  /* 0x8000002c5d5d7221 */ /* 0x000fe20000000000 */
[----:B------:R-:W-:Y:S01]  /*2430*/  FMUL R89, R89, 1.4426950216293334961 ;  /* 0x3fb8aa3b59597820 */ /* 0x000fe20000400000 */
[--C-:B------:R-:W-:Y:S01]  /*2440*/  FADD R29, R29, -R43.reuse ;  /* 0x8000002b1d1d7221 */ /* 0x100fe20000000000 */
[----:B------:R-:W-:Y:S01]  /*2450*/  FADD R32, R32, -R43 ;  /* 0x8000002b20207221 */ /* 0x000fe20000000000 */
[----:B------:R-:W-:Y:S01]  /*2460*/  FMUL R90, R19, 1.4426950216293334961 ;  /* 0x3fb8aa3b135a7820 */ /* 0x000fe20000400000 */
[----:B------:R-:W-:Y:S01]  /*2470*/  FADD R25, -R43, R20 ;  /* 0x000000142b197221 */ /* 0x000fe20000000100 */
[----:B------:R-:W-:Y:S01]  /*2480*/  FMUL R19, R28, 1.4426950216293334961 ;  /* 0x3fb8aa3b1c137820 */ /* 0x000fe20000400000 */
[--C-:B------:R-:W-:Y:S01]  /*2490*/  FADD R24, R24, -R92.reuse ;  /* 0x8000005c18187221 */ /* 0x100fe20000000000 */
[----:B------:R-:W-:Y:S01]  /*24a0*/  FADD R31, R31, -R92 ;  /* 0x8000005c1f1f7221 */ /* 0x000fe20000000000 */
[----:B------:R-:W-:Y:S01]  /*24b0*/  FMUL R84, R93, 1.4426950216293334961 ;  /* 0x3fb8aa3b5d547820 */ /* 0x000fe20000400000 */
[--C-:B------:R-:W-:Y:S01]  /*24c0*/  FADD R95, R95, -R44.reuse ;  /* 0x8000002c5f5f7221 */ /* 0x100fe20000000000 */
[----:B------:R-:W-:Y:S01]  /*24d0*/  FADD R45, R45, -R44 ;  /* 0x8000002c2d2d7221 */ /* 0x000fe20000000000 */
[----:B------:R-:W-:Y:S01]  /*24e0*/  FADD R28, -R92, R75 ;  /* 0x0000004b5c1c7221 */ /* 0x000fe20000000100 */
[----:B------:R-:W-:Y:S01]  /*24f0*/  FMUL R34, R34, 1.4426950216293334961 ;  /* 0x3fb8aa3b22227820 */ /* 0x000fe20000400000 */
[----:B------:R0:W-:Y:S01]  /*2500*/  MUFU.EX2 R53, R89 ;  /* 0x0000005900357308 */ /* 0x0001e20000000800 */
[----:B------:R-:W-:Y:S01]  /*2510*/  FMUL R29, R29, 1.4426950216293334961 ;  /* 0x3fb8aa3b1d1d7820 */ /* 0x000fe20000400000 */
[----:B------:R-:W-:Y:S01]  /*2520*/  FMUL R32, R32, 1.4426950216293334961 ;  /* 0x3fb8aa3b20207820 */ /* 0x000fe20000400000 */
[--C-:B------:R-:W-:Y:S01]  /*2530*/  FADD R36, R36, -R43.reuse ;  /* 0x8000002b24247221 */ /* 0x100fe20000000000 */
[--C-:B------:R-:W-:Y:S01]  /*2540*/  FADD R79, R79, -R92.reuse ;  /* 0x8000005c4f4f7221 */ /* 0x100fe20000000000 */
[----:B------:R-:W-:Y:S01]  /*2550*/  FMUL R31, R31, 1.4426950216293334961 ;  /* 0x3fb8aa3b1f1f7820 */ /* 0x000fe20000400000 */
[--C-:B------:R-:W-:Y:S01]  /*2560*/  FADD R35, R35, -R92.reuse ;  /* 0x8000005c23237221 */ /* 0x100fe20000000000 */
[--C-:B------:R-:W-:Y:S01]  /*2570*/  FADD R38, R38, -R92.reuse ;  /* 0x8000005c26267221 */ /* 0x100fe20000000000 */
[----:B0-----:R-:W-:Y:S01]  /*2580*/  FMUL R89, R25, 1.4426950216293334961 ;  /* 0x3fb8aa3b19597820 */ /* 0x001fe20000400000 */
[----:B------:R-:W-:Y:S01]  /*2590*/  FMUL R25, R24, 1.4426950216293334961 ;  /* 0x3fb8aa3b18197820 */ /* 0x000fe20000400000 */
[----:B------:R-:W-:Y:S01]  /*25a0*/  FMUL R54, R95, 1.4426950216293334961 ;  /* 0x3fb8aa3b5f367820 */ /* 0x000fe20000400000 */
[----:B------:R-:W-:Y:S01]  /*25b0*/  FMUL R45, R45, 1.4426950216293334961 ;  /* 0x3fb8aa3b2d2d7820 */ /* 0x000fe20000400000 */
[----:B------:R-:W-:Y:S01]  /*25c0*/  FMUL R51, R51, 1.4426950216293334961 ;  /* 0x3fb8aa3b33337820 */ /* 0x000fe20000400000 */
[----:B------:R-:W-:Y:S01]  /*25d0*/  FADD R33, R33, -R43 ;  /* 0x8000002b21217221 */ /* 0x000fe20000000000 */
[--C-:B------:R-:W-:Y:S01]  /*25e0*/  FADD R24, R77, -R92.reuse ;  /* 0x8000005c4d187221 */ /* 0x100fe20000000000 */
[--C-:B------:R-:W-:Y:S01]  /*25f0*/  FADD R39, R39, -R92.reuse ;  /* 0x8000005c27277221 */ /* 0x100fe20000000000 */
[----:B------:R-:W-:Y:S01]  /*2600*/  FADD R81, R81, -R92 ;  /* 0x8000005c51517221 */ /* 0x000fe20000000000 */
[----:B------:R-:W-:Y:S01]  /*2610*/  FMUL R75, R28, 1.4426950216293334961 ;  /* 0x3fb8aa3b1c4b7820 */ /* 0x000fe20000400000 */
[----:B------:R-:W-:Y:S01]  /*2620*/  FMUL R36, R36, 1.4426950216293334961 ;  /* 0x3fb8aa3b24247820 */ /* 0x000fe20000400000 */
[----:B------:R-:W-:Y:S01]  /*2630*/  MUFU.EX2 R37, R37 ;  /* 0x0000002500257308 */ /* 0x000fe20000000800 */
[----:B------:R-:W-:Y:S01]  /*2640*/  FMUL R79, R79, 1.4426950216293334961 ;  /* 0x3fb8aa3b4f4f7820 */ /* 0x000fe20000400000 */
[----:B------:R-:W-:Y:S01]  /*2650*/  FMUL R35, R35, 1.4426950216293334961 ;  /* 0x3fb8aa3b23237820 */ /* 0x000fe20000400000 */
[----:B------:R-:W-:Y:S01]  /*2660*/  FMUL R38, R38, 1.4426950216293334961 ;  /* 0x3fb8aa3b26267820 */ /* 0x000fe20000400000 */
[----:B------:R-:W-:Y:S01]  /*2670*/  FMUL R33, R33, 1.4426950216293334961 ;  /* 0x3fb8aa3b21217820 */ /* 0x000fe20000400000 */
[----:B------:R-:W-:Y:S01]  /*2680*/  FMUL R24, R24, 1.4426950216293334961 ;  /* 0x3fb8aa3b18187820 */ /* 0x000fe20000400000 */
[----:B------:R-:W-:-:S02]  /*2690*/  FMUL R39, R39, 1.4426950216293334961 ;  /* 0x3fb8aa3b27277820 */ /* 0x000fc40000400000 */
[----:B------:R-:W0:Y:S01]  /*26a0*/  MUFU.EX2 R84, R84 ;  /* 0x0000005400547308 */ /* 0x000e220000000800 */
[----:B------:R-:W-:-:S07]  /*26b0*/  FMUL R81, R81, 1.4426950216293334961 ;  /* 0x3fb8aa3b51517820 */ /* 0x000fce0000400000 */
[----:B------:R-:W-:Y:S08]  /*26c0*/  MUFU.EX2 R83, R29 ;  /* 0x0000001d00537308 */ /* 0x000ff00000000800 */
[----:B------:R-:W-:Y:S08]  /*26d0*/  MUFU.EX2 R88, R32 ;  /* 0x0000002000587308 */ /* 0x000ff00000000800 */
[----:B------:R-:W-:Y:S08]  /*26e0*/  MUFU.EX2 R27, R27 ;  /* 0x0000001b001b7308 */ /* 0x000ff00000000800 */
[----:B------:R-:W4:Y:S08]  /*26f0*/  MUFU.EX2 R34, R34 ;  /* 0x0000002200227308 */ /* 0x000f300000000800 */
[----:B------:R-:W-:Y:S08]  /*2700*/  MUFU.EX2 R85, R85 ;  /* 0x0000005500557308 */ /* 0x000ff00000000800 */
[----:B------:R-:W5:Y:S08]  /*2710*/  MUFU.EX2 R26, R87 ;  /* 0x00000057001a7308 */ /* 0x000f700000000800 */
[----:B------:R-:W-:Y:S08]  /*2720*/  MUFU.EX2 R29, R25 ;  /* 0x00000019001d7308 */ /* 0x000ff00000000800 */
[----:B------:R0:W2:Y:S08]  /*2730*/  MUFU.EX2 R32, R31 ;  /* 0x0000001f00207308 */ /* 0x0000b00000000800 */
[----:B------:R-:W-:Y:S08]  /*2740*/  MUFU.EX2 R54, R54 ;  /* 0x0000003600367308 */ /* 0x000ff00000000800 */
[----:B------:R-:W-:Y:S08]  /*2750*/  MUFU.EX2 R45, R45 ;  /* 0x0000002d002d7308 */ /* 0x000ff00000000800 */
[----:B------:R-:W3:Y:S08]  /*2760*/  MUFU.EX2 R51, R51 ;  /* 0x0000003300337308 */ /* 0x000ef00000000800 */
[----:B------:R-:W3:Y:S08]  /*2770*/  MUFU.EX2 R52, R91 ;  /* 0x0000005b00347308 */ /* 0x000ef00000000800 */
[----:B------:R-:W-:Y:S08]  /*2780*/  MUFU.EX2 R20, R36 ;  /* 0x0000002400147308 */ /* 0x000ff00000000800 */
[----:B------:R-:W3:Y:S08]  /*2790*/  MUFU.EX2 R89, R89 ;  /* 0x0000005900597308 */ /* 0x000ef00000000800 */
[----:B------:R-:W3:Y:S08]  /*27a0*/  MUFU.EX2 R75, R75 ;  /* 0x0000004b004b7308 */ /* 0x000ef00000000800 */
[----:B------:R-:W3:Y:S08]  /*27b0*/  MUFU.EX2 R30, R30 ;  /* 0x0000001e001e7308 */ /* 0x000ef00000000800 */
[----:B------:R-:W3:Y:S08]  /*27c0*/  MUFU.EX2 R90, R90 ;  /* 0x0000005a005a7308 */ /* 0x000ef00000000800 */
[----:B------:R-:W3:Y:S08]  /*27d0*/  MUFU.EX2 R36, R35 ;  /* 0x0000002300247308 */ /* 0x000ef00000000800 */
[----:B------:R-:W3:Y:S08]  /*27e0*/  MUFU.EX2 R77, R38 ;  /* 0x00000026004d7308 */ /* 0x000ef00000000800 */
[----:B------:R-:W-:Y:S08]  /*27f0*/  MUFU.EX2 R46, R46 ;  /* 0x0000002e002e7308 */ /* 0x000ff00000000800 */
[----:B------:R-:W-:Y:S08]  /*2800*/  MUFU.EX2 R47, R47 ;  /* 0x0000002f002f7308 */ /* 0x000ff00000000800 */
[----:B------:R-:W-:Y:S08]  /*2810*/  MUFU.EX2 R49, R49 ;  /* 0x0000003100317308 */ /* 0x000ff00000000800 */
[----:B------:R-:W-:Y:S08]  /*2820*/  MUFU.EX2 R50, R50 ;  /* 0x0000003200327308 */ /* 0x000ff00000000800 */
[----:B------:R-:W-:Y:S08]  /*2830*/  MUFU.EX2 R42, R42 ;  /* 0x0000002a002a7308 */ /* 0x000ff00000000800 */
[----:B------:R-:W-:Y:S08]  /*2840*/  MUFU.EX2 R86, R86 ;  /* 0x0000005600567308 */ /* 0x000ff00000000800 */
[----:B------:R-:W3:Y:S08]  /*2850*/  MUFU.EX2 R19, R19 ;  /* 0x0000001300137308 */ /* 0x000ef00000000800 */
[----:B------:R-:W-:Y:S08]  /*2860*/  MUFU.EX2 R87, R33 ;  /* 0x0000002100577308 */ /* 0x000ff00000000800 */
[----:B------:R4:W-:Y:S08]  /*2870*/  MUFU.EX2 R91, R24 ;  /* 0x00000018005b7308 */ /* 0x0009f00000000800 */
[----:B------:R-:W3:Y:S08]  /*2880*/  MUFU.EX2 R94, R39 ;  /* 0x00000027005e7308 */ /* 0x000ef00000000800 */
[----:B------:R-:W-:Y:S08]  /*2890*/  MUFU.EX2 R79, R79 ;  /* 0x0000004f004f7308 */ /* 0x000ff00000000800 */
[----:B-1----:R-:W1:Y:S01]  /*28a0*/  MUFU.EX2 R40, R81 ;  /* 0x0000005100287308 */ /* 0x002e620000000800 */
[----:B0-----:R-:W-:Y:S01]  /*28b0*/  FADD R31, R37, R84 ;  /* 0x00000054251f7221 */ /* 0x001fe20000000000 */
[----:B----4-:R-:W-:Y:S01]  /*28c0*/  F2FP.BF16.F32.PACK_AB R24, R84, R37 ;  /* 0x000000255418723e */ /* 0x010fe200000010ff */
[----:B------:R-:W-:Y:S01]  /*28d0*/  FADD R33, R27, R34 ;  /* 0x000000221b217221 */ /* 0x000fe20000000000 */
[----:B-----5:R-:W-:Y:S01]  /*28e0*/  FADD R35, R85, R26 ;  /* 0x0000001a55237221 */ /* 0x020fe20000000000 */
[----:B--2---:R-:W-:Y:S01]  /*28f0*/  FADD R37, R29, R32 ;  /* 0x000000201d257221 */ /* 0x004fe20000000000 */
[----:B------:R-:W-:Y:S01]  /*2900*/  F2FP.BF16.F32.PACK_AB R28, R26, R85 ;  /* 0x000000551a1c723e */ /* 0x000fe200000010ff */
[----:B---3--:R-:W-:Y:S01]  /*2910*/  FMUL R64, R64, R51 ;  /* 0x0000003340407220 */ /* 0x008fe20000400000 */
[----:B------:R-:W-:Y:S01]  /*2920*/  F2FP.BF16.F32.PACK_AB R25, R34, R27 ;  /* 0x0000001b2219723e */ /* 0x000fe200000010ff */
[-C--:B------:R-:W-:Y:S01]  /*2930*/  FMUL R65, R65, R51.reuse ;  /* 0x0000003341417220 */ /* 0x080fe20000400000 */
[-C--:B------:R-:W-:Y:S01]  /*2940*/  FMUL R68, R68, R51.reuse ;  /* 0x0000003344447220 */ /* 0x080fe20000400000 */
[----:B------:R-:W-:Y:S01]  /*2950*/  FMUL R69, R69, R51 ;  /* 0x0000003345457220 */ /* 0x000fe20000400000 */
[-C--:B------:R-:W-:Y:S01]  /*2960*/  FMUL R66, R66, R52.reuse ;  /* 0x0000003442427220 */ /* 0x080fe20000400000 */
[-C--:B------:R-:W-:Y:S01]  /*2970*/  FMUL R67, R67, R52.reuse ;  /* 0x0000003443437220 */ /* 0x080fe20000400000 */
[-C--:B------:R-:W-:Y:S01]  /*2980*/  FMUL R70, R70, R52.reuse ;  /* 0x0000003446467220 */ /* 0x080fe20000400000 */
[----:B------:R-:W-:Y:S01]  /*2990*/  FMUL R71, R71, R52 ;  /* 0x0000003447477220 */ /* 0x000fe20000400000 */
[----:B------:R-:W-:Y:S01]  /*29a0*/  FADD R78, R54, R31 ;  /* 0x0000001f364e7221 */ /* 0x000fe20000000000 */
[----:B------:R-:W-:Y:S01]  /*29b0*/  F2FP.BF16.F32.PACK_AB R26, R45, R54 ;  /* 0x000000362d1a723e */ /* 0x000fe200000010ff */
[-C--:B------:R-:W-:Y:S01]  /*29c0*/  FMUL R56, R56, R89.reuse ;  /* 0x0000005938387220 */ /* 0x080fe20000400000 */
[-C--:B------:R-:W-:Y:S01]  /*29d0*/  FMUL R57, R57, R89.reuse ;  /* 0x0000005939397220 */ /* 0x080fe20000400000 */
[-C--:B------:R-:W-:Y:S01]  /*29e0*/  FMUL R60, R60, R89.reuse ;  /* 0x000000593c3c7220 */ /* 0x080fe20000400000 */
[----:B------:R-:W-:Y:S01]  /*29f0*/  FMUL R61, R61, R89 ;  /* 0x000000593d3d7220 */ /* 0x000fe20000400000 */
[-C--:B------:R-:W-:Y:S01]  /*2a00*/  FMUL R58, R58, R75.reuse ;  /* 0x0000004b3a3a7220 */ /* 0x080fe20000400000 */
[-C--:B------:R-:W-:Y:S01]  /*2a10*/  FMUL R59, R59, R75.reuse ;  /* 0x0000004b3b3b7220 */ /* 0x080fe20000400000 */
[-C--:B------:R-:W-:Y:S01]  /*2a20*/  FMUL R62, R62, R75.reuse ;  /* 0x0000004b3e3e7220 */ /* 0x080fe20000400000 */
[----:B------:R-:W-:Y:S01]  /*2a30*/  FMUL R63, R63, R75 ;  /* 0x0000004b3f3f7220 */ /* 0x000fe20000400000 */
[----:B------:R-:W-:Y:S01]  /*2a40*/  F2FP.BF16.F32.PACK_AB R29, R32, R29 ;  /* 0x0000001d201d723e */ /* 0x000fe200000010ff */
[----:B------:R-:W-:Y:S01]  /*2a50*/  FADD R54, R30, R33 ;  /* 0x000000211e367221 */ /* 0x000fe20000000000 */
[----:B------:R-:W-:Y:S01]  /*2a60*/  F2FP.BF16.F32.PACK_AB R27, R41, R30 ;  /* 0x0000001e291b723e */ /* 0x000fe200000010ff */
[----:B------:R-:W-:Y:S01]  /*2a70*/  FADD R80, R90, R35 ;  /* 0x000000235a507221 */ /* 0x000fe20000000000 */
[----:B------:R-:W-:Y:S01]  /*2a80*/  FADD R82, R36, R37 ;  /* 0x0000002524527221 */ /* 0x000fe20000000000 */
[----:B------:R-:W-:-:S02]  /*2a90*/  F2FP.BF16.F32.PACK_AB R31, R77, R36 ;  /* 0x000000244d1f723e */ /* 0x000fc400000010ff */
[----:B------:R-:W-:Y:S02]  /*2aa0*/  F2FP.BF16.F32.PACK_AB R30, R19, R90 ;  /* 0x0000005a131e723e */ /* 0x000fe400000010ff */
[----:B------:R-:W-:Y:S02]  /*2ab0*/  F2FP.BF16.F32.PACK_AB R32, R47, R46 ;  /* 0x0000002e2f20723e */ /* 0x000fe400000010ff */
[----:B------:R-:W-:Y:S02]  /*2ac0*/  F2FP.BF16.F32.PACK_AB R33, R53, R42 ;  /* 0x0000002a3521723e */ /* 0x000fe400000010ff */
[----:B------:R-:W-:Y:S02]  /*2ad0*/  F2FP.BF16.F32.PACK_AB R34, R50, R49 ;  /* 0x000000313222723e */ /* 0x000fe400000010ff */
[----:B------:R-:W-:Y:S02]  /*2ae0*/  F2FP.BF16.F32.PACK_AB R35, R86, R55 ;  /* 0x000000375623723e */ /* 0x000fe400000010ff */
[----:B------:R-:W-:-:S02]  /*2af0*/  F2FP.BF16.F32.PACK_AB R36, R88, R83 ;  /* 0x000000535824723e */ /* 0x000fc400000010ff */
[----:B------:R-:W-:Y:S02]  /*2b00*/  F2FP.BF16.F32.PACK_AB R37, R94, R91 ;  /* 0x0000005b5e25723e */ /* 0x000fe400000010ff */
[----:B------:R-:W-:Y:S02]  /*2b10*/  F2FP.BF16.F32.PACK_AB R38, R20, R87 ;  /* 0x000000571426723e */ /* 0x000fe400000010ff */
[----:B-1----:R-:W-:Y:S01]  /*2b20*/  F2FP.BF16.F32.PACK_AB R39, R40, R79 ;  /* 0x0000004f2827723e */ /* 0x002fe200000010ff */
[----:B------:R-:W-:Y:S06]  /*2b30*/  BAR.SYNC.DEFER_BLOCKING 0x0 ;  /* 0x0000000000007b1d */ /* 0x000fec0000010000 */
[----:B------:R-:W-:-:S06]  /*2b40*/  WARPGROUP.ARRIVE ;  /* 0x00000000000079c5 */ /* 0x000fcc0000000000 */
[----:B------:R-:W-:Y:S01]  /*2b50*/  HGMMA.64x16x16.F32.BF16 R64, R24, gdesc[UR8], R64 ;  /* 0x0020000818407df0 */ /* 0x000fe20008701840 */
[----:B------:R-:W-:Y:S01]  /*2b60*/  FADD R45, R45, R78 ;  /* 0x0000004e2d2d7221 */ /* 0x000fe20000000000 */
        /* <DEDUP_REMOVED lines=16> */
[----:B------:R-:W-:Y:S03]  /*2c70*/  HGMMA.64x16x16.F32.BF16 R64, R32, gdesc[UR24], R64 ;  /* 0x0020001820407df0 */ /* 0x000fe60008701840 */
[----:B------:R-:W-:Y:S01]  /*2c80*/  HGMMA.64x16x16.F32.BF16 R56, R28, gdesc[UR8], R56 ;  /* 0x002000081c387df0 */ /* 0x000fe20008701838 */
[----:B------:R-:W-:Y:S01]  /*2c90*/  FADD R55, R86, R55 ;  /* 0x0000003756377221 */ /* 0x000fe20000000000 */
[----:B------:R-:W-:Y:S01]  /*2ca0*/  FADD R79, R40, R79 ;  /* 0x0000004f284f7221 */ /* 0x000fe20000000000 */
[----:B------:R-:W-:-:S02]  /*2cb0*/  FADD R87, R20, R87 ;  /* 0x0000005714577221 */ /* 0x000fc40000000000 */
[----:B------:R-:W0:Y:S04]  /*2cc0*/  SHFL.BFLY PT, R20, R49, 0x2, 0x1f ;  /* 0x0c401f0031147f89 */ /* 0x000e2800000e0000 */
[----:B------:R-:W1:Y:S04]  /*2cd0*/  SHFL.BFLY PT, R40, R55, 0x2, 0x1f ;  /* 0x0c401f0037287f89 */ /* 0x000e6800000e0000 */
[----:B------:R-:W2:Y:S04]  /*2ce0*/  SHFL.BFLY PT, R46, R79, 0x2, 0x1f ;  /* 0x0c401f004f2e7f89 */ /* 0x000ea800000e0000 */
[----:B------:R-:W3:Y:S01]  /*2cf0*/  SHFL.BFLY PT, R42, R87, 0x2, 0x1f ;  /* 0x0c401f00572a7f89 */ /* 0x000ee200000e0000 */
[----:B------:R-:W-:Y:S01]  /*2d00*/  UIADD3 UR6, UP0, UR6, 0x20, URZ ;  /* 0x0000002006067890 */ /* 0x000fe2000ff1e03f */
[----:B0-----:R-:W-:Y:S01]  /*2d10*/  FADD R20, R49, R20 ;  /* 0x0000001431147221 */ /* 0x001fe20000000000 */
[----:B------:R-:W-:Y:S01]  /*2d20*/  HGMMA.64x16x16.F32.BF16 R56, R36, gdesc[UR24], R56, gsb0 ;  /* 0x0020001824387df0 */ /* 0x000fe20008001838 */
[----:B-1----:R-:W-:Y:S01]  /*2d30*/  FADD R40, R55, R40 ;  /* 0x0000002837287221 */ /* 0x002fe20000000000 */
[----:B--2---:R-:W-:Y:S01]  /*2d40*/  FADD R46, R79, R46 ;  /* 0x0000002e4f2e7221 */ /* 0x004fe20000000000 */
[----:B---3--:R-:W-:Y:S01]  /*2d50*/  FADD R42, R87, R42 ;  /* 0x0000002a572a7221 */ /* 0x008fe20000000000 */
[----:B------:R-:W0:Y:S01]  /*2d60*/  SHFL.BFLY PT, R19, R20, 0x1, 0x1f ;  /* 0x0c201f0014137f89 */ /* 0x000e2200000e0000 */
[----:B------:R-:W-:-:S03]  /*2d70*/  UIADD3.X UR7, URZ, UR7, URZ, UP0, !UPT ;  /* 0x000000073f077290 */ /* 0x000fc600087fe43f */
[----:B------:R-:W1:Y:S04]  /*2d80*/  SHFL.BFLY PT, R41, R40, 0x1, 0x1f ;  /* 0x0c201f0028297f89 */ /* 0x000e6800000e0000 */
[----:B------:R-:W2:Y:S01]  /*2d90*/  SHFL.BFLY PT, R47, R46, 0x1, 0x1f ;  /* 0x0c201f002e2f7f89 */ /* 0x000ea200000e0000 */
[----:B------:R-:W-:-:S03]  /*2da0*/  UISETP.GE.U32.AND UP0, UPT, UR6, UR24, UPT ;  /* 0x000000180600728c */ /* 0x000fc6000bf06070 */
[----:B------:R-:W3:Y:S01]  /*2db0*/  SHFL.BFLY PT, R45, R42, 0x1, 0x1f ;  /* 0x0c201f002a2d7f89 */ /* 0x000ee200000e0000 */
[----:B------:R-:W-:-:S06]  /*2dc0*/  UISETP.GE.U32.AND.EX UP0, UPT, UR7, URZ, UPT, UP0 ;  /* 0x0000003f0700728c */ /* 0x000fcc000bf06100 */
[----:B------:R-:W-:Y:S01]  /*2dd0*/  PLOP3.LUT P0, PT, PT, PT, UP0, 0x80, 0x0 ;  /* 0x000000000000781c */ /* 0x000fe20003f0f008 */
[----:B------:R-:W-:Y:S01]  /*2de0*/  ULEA UR5, UR21, UR5, 0x5 ;  /* 0x0000000515057291 */ /* 0x000fe2000f8e283f */
[----:B0-----:R-:W-:Y:S01]  /*2df0*/  FADD R54, R20, R19 ;  /* 0x0000001314367221 */ /* 0x001fe20000000000 */
[----:B------:R-:W-:Y:S01]  /*2e00*/  ULEA UR4, UR19, UR4, 0x5 ;  /* 0x0000000413047291 */ /* 0x000fe2000f8e283f */
[----:B-1----:R-:W-:Y:S01]  /*2e10*/  FADD R41, R40, R41 ;  /* 0x0000002928297221 */ /* 0x002fe20000000000 */
[----:B--2---:R-:W-:-:S03]  /*2e20*/  FADD R20, R46, R47 ;  /* 0x0000002f2e147221 */ /* 0x004fc60000000000 */
[----:B------:R-:W-:Y:S01]  /*2e30*/  FFMA R73, R52, R73, R41 ;  /* 0x0000004934497223 */ /* 0x000fe20000000029 */
[----:B---3--:R-:W-:Y:S01]  /*2e40*/  FADD R50, R42, R45 ;  /* 0x0000002d2a327221 */ /* 0x008fe20000000000 */
[----:B------:R-:W-:Y:S02]  /*2e50*/  WARPGROUP.DEPBAR.LE gsb0, 0x0 ;  /* 0x00008000000079c5 */ /* 0x000fe40000010000 */
[----:B------:R-:W-:Y:S01]  /*2e60*/  FFMA R76, R75, R76, R20 ;  /* 0x0000004c4b4c7223 */ /* 0x000fe20000000014 */
[----:B------:R-:W-:Y:S01]  /*2e70*/  FFMA R72, R51, R72, R54 ;  /* 0x0000004833487223 */ /* 0x000fe20000000036 */
[----:B------:R-:W-:Y:S01]  /*2e80*/  FFMA R74, R89, R74, R50 ;  /* 0x0000004a594a7223 */ /* 0x000fe20000000032 */
[--C-:B------:R-:W-:Y:S02]  /*2e90*/  IMAD.MOV.U32 R40, RZ, RZ, R92.reuse ;  /* 0x000000ffff287224 */ /* 0x100fe400078e005c */
[----:B------:R-:W-:Y:S02]  /*2ea0*/  IMAD.MOV.U32 R41, RZ, RZ, R43 ;  /* 0x000000ffff297224 */ /* 0x000fe400078e002b */
[----:B------:R-:W-:-:S02]  /*2eb0*/  IMAD.MOV.U32 R75, RZ, RZ, R92 ;  /* 0x000000ffff4b7224 */ /* 0x000fc400078e005c */
[----:B------:R-:W-:Y:S02]  /*2ec0*/  IMAD.MOV.U32 R20, RZ, RZ, R43 ;  /* 0x000000ffff147224 */ /* 0x000fe400078e002b */
[----:B------:R-:W-:Y:S02]  /*2ed0*/  IMAD.MOV.U32 R19, RZ, RZ, R48 ;  /* 0x000000ffff137224 */ /* 0x000fe400078e0030 */
[----:B------:R-:W-:Y:S01]  /*2ee0*/  IMAD.MOV.U32 R77, RZ, RZ, R44 ;  /* 0x000000ffff4d7224 */ /* 0x000fe200078e002c */
[----:B------:R-:W-:Y:S06]  /*2ef0*/  @!P0 BRA `(.L_x_1) ;  /* 0xffffffe000048947 */ /* 0x000fec000383ffff */
.L_x_0:
[C---:B------:R-:W-:Y:S01]  /*2f00*/  IMAD.SHL.U32 R4, R0.reuse, 0x8, RZ ;  /* 0x0000000800047824 */ /* 0x040fe200078e00ff */
[C---:B------:R-:W-:Y:S01]  /*2f10*/  LOP3.LUT R6, R0.reuse, 0xf, RZ, 0xc0, !PT ;  /* 0x0000000f00067812 */ /* 0x040fe200078ec0ff */
[C---:B------:R-:W-:Y:S01]  /*2f20*/  IMAD.SHL.U32 R3, R0.reuse, 0x40, RZ ;  /* 0x0000004000037824 */ /* 0x040fe200078e00ff */
[----:B------:R-:W-:Y:S01]  /*2f30*/  LOP3.LUT R2, R0, 0x70, RZ, 0xc0, !PT ;  /* 0x0000007000027812 */ /* 0x000fe200078ec0ff */
[----:B------:R-:W-:Y:S01]  /*2f40*/  FMUL R10, R76, 8388608 ;  /* 0x4b0000004c0a7820 */ /* 0x000fe20000400000 */
[----:B------:R-:W-:Y:S01]  /*2f50*/  LOP3.LUT R4, R4, 0x38, RZ, 0xc0, !PT ;  /* 0x0000003804047812 */ /* 0x000fe200078ec0ff */
[----:B------:R-:W-:Y:S01]  /*2f60*/  FMUL R7, R58, 0.25 ;  /* 0x3e8000003a077820 */ /* 0x000fe20000400000 */
[----:B------:R-:W-:Y:S01]  /*2f70*/  LOP3.LUT R3, R3, 0x400, RZ, 0xc0, !PT ;  /* 0x0000040003037812 */ /* 0x000fe200078ec0ff */
[----:B------:R-:W-:Y:S01]  /*2f80*/  BAR.SYNC.DEFER_BLOCKING 0x0 ;  /* 0x0000000000007b1d */ /* 0x000fe20000010000 */
[----:B------:R-:W-:Y:S01]  /*2f90*/  LEA R6, R6, UR17, 0x4 ;  /* 0x0000001106067c11 */ /* 0x000fe2000f8e20ff */
[----:B------:R-:W-:Y:S01]  /*2fa0*/  VIADD R5, R4, UR17 ;  /* 0x0000001104057c36 */ /* 0x000fe20008000000 */
[----:B------:R-:W-:Y:S01]  /*2fb0*/  FSETP.GT.AND P4, PT, |R76|, 8.50705917302346158658e+37, PT ;  /* 0x7e8000004c00780b */ /* 0x000fe20003f84200 */
[----:B------:R-:W-:Y:S01]  /*2fc0*/  FMUL R4, R63, 0.25 ;  /* 0x3e8000003f047820 */ /* 0x000fe20000400000 */
[----:B------:R-:W-:Y:S01]  /*2fd0*/  FSETP.GT.AND P1, PT, |R74|, 8.50705917302346158658e+37, PT ;  /* 0x7e8000004a00780b */ /* 0x000fe20003f24200 */
[----:B------:R-:W-:-:S02]  /*2fe0*/  IMAD.IADD R8, R3, 0x1, R6 ;  /* 0x0000000103087824 */ /* 0x000fc400078e0206 */
[----:B------:R-:W-:Y:S01]  /*2ff0*/  FMUL R3, R62, 0.25 ;  /* 0x3e8000003e037820 */ /* 0x000fe20000400000 */
[----:B------:R-:W-:Y:S02]  /*3000*/  IMAD R9, R2, 0x4, R5 ;  /* 0x0000000402097824 */ /* 0x000fe400078e0205 */
[----:B------:R-:W-:Y:S01]  /*3010*/  FMUL R2, R61, 0.25 ;  /* 0x3e8000003d027820 */ /* 0x000fe20000400000 */
[----:B------:R-:W-:Y:S01]  /*3020*/  FMUL R5, R60, 0.25 ;  /* 0x3e8000003c057820 */ /* 0x000fe20000400000 */
[----:B------:R-:W-:Y:S01]  /*3030*/  FSETP.GT.AND P0, PT, |R73|, 8.50705917302346158658e+37, PT ;  /* 0x7e8000004900780b */ /* 0x000fe20003f04200 */
[----:B------:R-:W-:Y:S01]  /*3040*/  ULDC.64 UR4, c[0x0][0x270] ;  /* 0x00009c0000047ab9 */ /* 0x000fe20000000a00 */
[----:B------:R-:W-:Y:S01]  /*3050*/  FSEL R62, R3, R62, P4 ;  /* 0x0000003e033e7208 */ /* 0x000fe20002000000 */
[----:B------:R-:W-:Y:S01]  /*3060*/  FMUL R3, R56, 0.25 ;  /* 0x3e80000038037820 */ /* 0x000fe20000400000 */
[----:B------:R-:W-:Y:S01]  /*3070*/  FSEL R61, R2, R61, P1 ;  /* 0x0000003d023d7208 */ /* 0x000fe20000800000 */
[----:B------:R-:W-:Y:S01]  /*3080*/  FMUL R2, R57, 0.25 ;  /* 0x3e80000039027820 */ /* 0x000fe20000400000 */
[----:B------:R-:W-:Y:S01]  /*3090*/  FSEL R21, R5, R60, P1 ;  /* 0x0000003c05157208 */ /* 0x000fe20000800000 */
[----:B------:R-:W-:Y:S01]  /*30a0*/  FMUL R5, R70, 0.25 ;  /* 0x3e80000046057820 */ /* 0x000fe20000400000 */
[----:B------:R-:W-:Y:S01]  /*30b0*/  FSEL R23, R3, R56, P1 ;  /* 0x0000003803177208 */ /* 0x000fe20000800000 */
[C---:B------:R-:W-:Y:S01]  /*30c0*/  FMUL R3, R72.reuse, 8388608 ;  /* 0x4b00000048037820 */ /* 0x040fe20000400000 */
[----:B------:R-:W-:Y:S01]  /*30d0*/  FSETP.GEU.AND P2, PT, R72, 1.175494350822287508e-38, PT ;  /* 0x008000004800780b */ /* 0x000fe20003f4e000 */
[----:B------:R-:W-:Y:S01]  /*30e0*/  UIMAD UR4, UR16, UR4, URZ ;  /* 0x00000004100472a4 */ /* 0x000fe2000f8e023f */
[----:B------:R-:W-:Y:S01]  /*30f0*/  FSEL R57, R2, R57, P1 ;  /* 0x0000003902397208 */ /* 0x000fe20000800000 */
[----:B------:R-:W-:Y:S01]  /*3100*/  FMUL R2, R69, 0.25 ;  /* 0x3e80000045027820 */ /* 0x000fe20000400000 */
[----:B------:R-:W-:Y:S01]  /*3110*/  FSEL R70, R5, R70, P0 ;  /* 0x0000004605467208 */ /* 0x000fe20000000000 */
[----:B------:R-:W-:Y:S01]  /*3120*/  FMUL R5, R68, 0.25 ;  /* 0x3e80000044057820 */ /* 0x000fe20000400000 */
[----:B------:R-:W-:-:S02]  /*3130*/  FSETP.GT.AND P3, PT, |R72|, 8.50705917302346158658e+37, PT ;  /* 0x7e8000004800780b */ /* 0x000fc40003f64200 */
[----:B------:R-:W-:Y:S02]  /*3140*/  FSEL R3, R3, R72, !P2 ;  /* 0x0000004803037208 */ /* 0x000fe40005000000 */
[----:B------:R-:W-:Y:S02]  /*3150*/  FSEL R30, R2, R69, P3 ;  /* 0x00000045021e7208 */ /* 0x000fe40001800000 */
[----:B------:R-:W-:Y:S01]  /*3160*/  FSEL R68, R5, R68, P3 ;  /* 0x0000004405447208 */ /* 0x000fe20001800000 */
[----:B------:R-:W-:Y:S01]  /*3170*/  VIADD R2, R3, 0xc0cafb0d ;  /* 0xc0cafb0d03027836 */ /* 0x000fe20000000000 */
[----:B------:R-:W-:Y:S02]  /*3180*/  SHF.R.U32.HI R5, RZ, 0x1, R0 ;  /* 0x00000001ff057819 */ /* 0x000fe40000011600 */
[----:B------:R-:W-:Y:S01]  /*3190*/  FSEL R20, R4, R63, P4 ;  /* 0x0000003f04147208 */ /* 0x000fe20002000000 */
[----:B------:R-:W-:Y:S01]  /*31a0*/  FMUL R4, R59, 0.25 ;  /* 0x3e8000003b047820 */ /* 0x000fe20000400000 */
[----:B------:R-:W-:-:S02]  /*31b0*/  LOP3.LUT R6, R2, 0xff800000, RZ, 0xc0, !PT ;  /* 0xff80000002067812 */ /* 0x000fc400078ec0ff */
[----:B------:R-:W-:Y:S02]  /*31c0*/  LOP3.LUT R2, R5, 0x4, RZ, 0xc0, !PT ;  /* 0x0000000405027812 */ /* 0x000fe400078ec0ff */
[----:B------:R-:W-:Y:S02]  /*31d0*/  LOP3.LUT R11, R0, 0x60, RZ, 0xc0, !PT ;  /* 0x00000060000b7812 */ /* 0x000fe400078ec0ff */
[----:B------:R-:W-:Y:S01]  /*31e0*/  FSEL R24, R4, R59, P4 ;  /* 0x0000003b04187208 */ /* 0x000fe20002000000 */
[----:B------:R-:W-:Y:S02]  /*31f0*/  IMAD.IADD R2, R2, 0x1, R9 ;  /* 0x0000000102027824 */ /* 0x000fe400078e0209 */
[----:B------:R-:W-:Y:S01]  /*3200*/  FMUL R9, R73, 8388608 ;  /* 0x4b00000049097820 */ /* 0x000fe20000400000 */
[----:B------:R-:W-:Y:S01]  /*3210*/  FSEL R12, RZ, -23, P2 ;  /* 0xc1b80000ff0c7808 */ /* 0x000fe20001000000 */
[----:B------:R-:W-:Y:S01]  /*3220*/  FMUL R4, R71, 0.25 ;  /* 0x3e80000047047820 */ /* 0x000fe20000400000 */
[----:B------:R-:W-:Y:S01]  /*3230*/  FSETP.GEU.AND P5, PT, R73, 1.175494350822287508e-38, PT ;  /* 0x008000004900780b */ /* 0x000fe20003fae000 */
[----:B------:R-:W-:Y:S01]  /*3240*/  IMAD R8, R11, 0x8, R8 ;  /* 0x000000080b087824 */ /* 0x000fe200078e0208 */
[----:B------:R-:W-:Y:S01]  /*3250*/  FSETP.GEU.AND P2, PT, |R76|, 1.175494350822287508e-38, PT ;  /* 0x008000004c00780b */ /* 0x000fe20003f4e200 */
[C---:B------:R-:W-:Y:S01]  /*3260*/  FMUL R11, R74.reuse, 8388608 ;  /* 0x4b0000004a0b7820 */ /* 0x040fe20000400000 */
[----:B------:R-:W-:-:S02]  /*3270*/  FSETP.GEU.AND P6, PT, R74, 1.175494350822287508e-38, PT ;  /* 0x008000004a00780b */ /* 0x000fc40003fce000 */
[----:B------:R-:W-:Y:S02]  /*3280*/  FSEL R9, R9, R73, !P5 ;  /* 0x0000004909097208 */ /* 0x000fe40006800000 */
[----:B------:R-:W-:Y:S02]  /*3290*/  FSEL R15, RZ, -23, P5 ;  /* 0xc1b80000ff0f7808 */ /* 0x000fe40002800000 */
[----:B------:R-:W-:Y:S02]  /*32a0*/  FSETP.GEU.AND P5, PT, R76, 1.175494350822287508e-38, PT ;  /* 0x008000004c00780b */ /* 0x000fe40003fae000 */
[----:B------:R-:W-:Y:S01]  /*32b0*/  FSEL R28, R4, R71, P0 ;  /* 0x00000047041c7208 */ /* 0x000fe20000000000 */
[----:B------:R-:W-:Y:S01]  /*32c0*/  FMUL R4, R67, 0.25 ;  /* 0x3e80000043047820 */ /* 0x000fe20000400000 */
[----:B------:R-:W-:Y:S01]  /*32d0*/  I2FP.F32.S32 R5, R6 ;  /* 0x0000000600057245 */ /* 0x000fe20000201400 */
[----:B------:R-:W-:Y:S01]  /*32e0*/  @!P2 FMUL R20, R20, 16777216 ;  /* 0x4b8000001414a820 */ /* 0x000fe20000400000 */
[----:B------:R-:W-:Y:S01]  /*32f0*/  FSEL R11, R11, R74, !P6 ;  /* 0x0000004a0b0b7208 */ /* 0x000fe20007000000 */
[----:B------:R-:W-:Y:S01]  /*3300*/  @!P2 FMUL R62, R62, 16777216 ;  /* 0x4b8000003e3ea820 */ /* 0x000fe20000400000 */
[----:B------:R-:W-:Y:S01]  /*3310*/  FSEL R10, R10, R76, !P5 ;  /* 0x0000004c0a0a7208 */ /* 0x000fe20006800000 */
[----:B------:R-:W-:Y:S01]  /*3320*/  @P4 FMUL R76, R76, 0.25 ;  /* 0x3e8000004c4c4820 */ /* 0x000fe20000400000 */
[----:B------:R-:W-:Y:S01]  /*3330*/  FFMA.FTZ R12, R5, 1.1920928955078125e-07, R12 ;  /* 0x34000000050c7823 */ /* 0x000fe2000001000c */
[----:B------:R-:W-:Y:S01]  /*3340*/  FSEL R32, R4, R67, P0 ;  /* 0x0000004304207208 */ /* 0x000fe20000000000 */
[----:B------:R-:W-:-:S02]  /*3350*/  VIADD R5, R11, 0xc0cafb0d ;  /* 0xc0cafb0d0b057836 */ /* 0x000fc40000000000 */
[----:B------:R-:W-:Y:S01]  /*3360*/  FMUL R4, R65, 0.25 ;  /* 0x3e80000041047820 */ /* 0x000fe20000400000 */
[----:B------:R-:W-:Y:S01]  /*3370*/  @!P2 FMUL R76, R76, 16777216 ;  /* 0x4b8000004c4ca820 */ /* 0x000fe20000400000 */
[----:B------:R-:W-:Y:S01]  /*3380*/  FSEL R17, RZ, -23, P6 ;  /* 0xc1b80000ff117808 */ /* 0x000fe20003000000 */
[----:B------:R-:W-:Y:S01]  /*3390*/  @!P2 FMUL R24, R24, 16777216 ;  /* 0x4b8000001818a820 */ /* 0x000fe20000400000 */
[----:B------:R-:W-:Y:S01]  /*33a0*/  FSEL R58, R7, R58, P4 ;  /* 0x0000003a073a7208 */ /* 0x000fe20002000000 */
[----:B------:R-:W-:Y:S01]  /*33b0*/  FMUL R7, R66, 0.25 ;  /* 0x3e80000042077820 */ /* 0x000fe20000400000 */
[C---:B------:R-:W-:Y:S01]  /*33c0*/  FSETP.GEU.AND P6, PT, |R74|.reuse, 1.175494350822287508e-38, PT ;  /* 0x008000004a00780b */ /* 0x040fe20003fce200 */
[----:B------:R-:W-:Y:S01]  /*33d0*/  @P1 FMUL R74, R74, 0.25 ;  /* 0x3e8000004a4a1820 */ /* 0x000fe20000400000 */
[----:B------:R-:W-:Y:S01]  /*33e0*/  LOP3.LUT R26, R5, 0xff800000, RZ, 0xc0, !PT ;  /* 0xff800000051a7812 */ /* 0x000fe200078ec0ff */
[----:B------:R-:W-:Y:S01]  /*33f0*/  @!P2 FMUL R58, R58, 16777216 ;  /* 0x4b8000003a3aa820 */ /* 0x000fe20000400000 */
[----:B------:R-:W-:Y:S01]  /*3400*/  FSEL R34, R4, R65, P3 ;  /* 0x0000004104227208 */ /* 0x000fe20001800000 */
[----:B------:R-:W0:Y:S01]  /*3410*/  MUFU.RCP R5, R76 ;  /* 0x0000004c00057308 */ /* 0x000e220000001000 */
[----:B------:R-:W-:Y:S01]  /*3420*/  FSETP.GEU.AND P4, PT, |R73|, 1.175494350822287508e-38, PT ;  /* 0x008000004900780b */ /* 0x000fe20003f8e200 */
[----:B------:R-:W-:Y:S01]  /*3430*/  VIADD R4, R9, 0xc0cafb0d ;  /* 0xc0cafb0d09047836 */ /* 0x000fe20000000000 */
[----:B------:R-:W-:Y:S01]  /*3440*/  FSETP.GEU.AND P1, PT, |R72|, 1.175494350822287508e-38, PT ;  /* 0x008000004800780b */ /* 0x000fe20003f2e200 */
[----:B------:R-:W-:Y:S01]  /*3450*/  @P0 FMUL R73, R73, 0.25 ;  /* 0x3e80000049490820 */ /* 0x000fe20000400000 */
[----:B------:R-:W-:Y:S01]  /*3460*/  FSEL R66, R7, R66, P0 ;  /* 0x0000004207427208 */ /* 0x000fe20000000000 */
[----:B------:R-:W-:Y:S01]  /*3470*/  FMUL R7, R64, 0.25 ;  /* 0x3e80000040077820 */ /* 0x000fe20000400000 */
[----:B------:R-:W-:Y:S01]  /*3480*/  LOP3.LUT R22, R4, 0xff800000, RZ, 0xc0, !PT ;  /* 0xff80000004167812 */ /* 0x000fe200078ec0ff */
[----:B------:R-:W-:Y:S01]  /*3490*/  @P3 FMUL R72, R72, 0.25 ;  /* 0x3e80000048483820 */ /* 0x000fe20000400000 */
[----:B------:R-:W-:Y:S01]  /*34a0*/  I2FP.F32.S32 R14, R26 ;  /* 0x0000001a000e7245 */ /* 0x000fe20000201400 */
[----:B------:R-:W-:Y:S01]  /*34b0*/  @!P6 FMUL R74, R74, 16777216 ;  /* 0x4b8000004a4ae820 */ /* 0x000fe20000400000 */
[----:B------:R-:W-:Y:S01]  /*34c0*/  I2FP.F32.S32 R4, R22 ;  /* 0x0000001600047245 */ /* 0x000fe20000201400 */
[----:B------:R-:W-:Y:S01]  /*34d0*/  @!P6 FMUL R57, R57, 16777216 ;  /* 0x4b8000003939e820 */ /* 0x000fe20000400000 */
[----:B------:R-:W-:Y:S01]  /*34e0*/  FSEL R64, R7, R64, P3 ;  /* 0x0000004007407208 */ /* 0x000fe20001800000 */
[----:B------:R-:W-:-:S02]  /*34f0*/  VIADD R7, R10, 0xc0cafb0d ;  /* 0xc0cafb0d0a077836 */ /* 0x000fc40000000000 */
[----:B------:R-:W-:Y:S01]  /*3500*/  @!P4 FMUL R73, R73, 16777216 ;  /* 0x4b8000004949c820 */ /* 0x000fe20000400000 */
[----:B------:R-:W-:Y:S01]  /*3510*/  @!P1 FMUL R72, R72, 16777216 ;  /* 0x4b80000048489820 */ /* 0x000fe20000400000 */
[----:B------:R-:W-:Y:S01]  /*3520*/  FFMA.FTZ R15, R4, 1.1920928955078125e-07, R15 ;  /* 0x34000000040f7823 */ /* 0x000fe2000001000f */
[----:B------:R-:W-:Y:S01]  /*3530*/  FFMA.FTZ R17, R14, 1.1920928955078125e-07, R17 ;  /* 0x340000000e117823 */ /* 0x000fe20000010011 */
[----:B------:R-:W1:Y:S01]  /*3540*/  MUFU.RCP R4, R74 ;  /* 0x0000004a00047308 */ /* 0x000e620000001000 */
[----:B------:R-:W-:Y:S01]  /*3550*/  LOP3.LUT R27, R7, 0xff800000, RZ, 0xc0, !PT ;  /* 0xff800000071b7812 */ /* 0x000fe200078ec0ff */
[C---:B0-----:R-:W-:Y:S01]  /*3560*/  FMUL R13, R5.reuse, R20 ;  /* 0x00000014050d7220 */ /* 0x041fe20000400000 */
[C---:B------:R-:W-:Y:S01]  /*3570*/  FMUL R14, R5.reuse, R62 ;  /* 0x0000003e050e7220 */ /* 0x040fe20000400000 */
[C---:B------:R-:W-:Y:S01]  /*3580*/  FMUL R25, R5.reuse, R24 ;  /* 0x0000001805197220 */ /* 0x040fe20000400000 */
[----:B------:R-:W-:Y:S01]  /*3590*/  FMUL R58, R5, R58 ;  /* 0x0000003a053a7220 */ /* 0x000fe20000400000 */
[----:B------:R-:W-:Y:S01]  /*35a0*/  FSEL R19, RZ, -23, P5 ;  /* 0xc1b80000ff137808 */ /* 0x000fe20002800000 */
[----:B------:R-:W-:Y:S01]  /*35b0*/  @!P6 FMUL R23, R23, 16777216 ;  /* 0x4b8000001717e820 */ /* 0x000fe20000400000 */
[----:B------:R-:W0:Y:S01]  /*35c0*/  MUFU.RCP R7, R73 ;  /* 0x0000004900077308 */ /* 0x000e220000001000 */
[----:B------:R-:W-:Y:S01]  /*35d0*/  I2FP.F32.S32 R16, R27 ;  /* 0x0000001b00107245 */ /* 0x000fe20000201400 */
[----:B------:R-:W-:Y:S01]  /*35e0*/  @!P6 FMUL R61, R61, 16777216 ;  /* 0x4b8000003d3de820 */ /* 0x000fe20000400000 */
[----:B------:R-:W-:Y:S01]  /*35f0*/  @!P6 FMUL R21, R21, 16777216 ;  /* 0x4b8000001515e820 */ /* 0x000fe20000400000 */
[----:B------:R-:W-:Y:S01]  /*3600*/  @!P4 FMUL R28, R28, 16777216 ;  /* 0x4b8000001c1cc820 */ /* 0x000fe20000400000 */
[----:B------:R-:W-:Y:S01]  /*3610*/  @!P4 FMUL R70, R70, 16777216 ;  /* 0x4b8000004646c820 */ /* 0x000fe20000400000 */
[----:B------:R-:W-:Y:S01]  /*3620*/  @!P4 FMUL R32, R32, 16777216 ;  /* 0x4b8000002020c820 */ /* 0x000fe20000400000 */
[----:B------:R-:W-:Y:S01]  /*3630*/  @!P4 FMUL R66, R66, 16777216 ;  /* 0x4b8000004242c820 */ /* 0x000fe20000400000 */
[----:B------:R-:W2:Y:S01]  /*3640*/  MUFU.RCP R5, R72 ;  /* 0x0000004800057308 */ /* 0x000ea20000001000 */
[----:B------:R-:W-:Y:S01]  /*3650*/  @!P1 FMUL R34, R34, 16777216 ;  /* 0x4b80000022229820 */ /* 0x000fe20000400000 */
[----:B------:R-:W-:Y:S01]  /*3660*/  @!P1 FMUL R64, R64, 16777216 ;  /* 0x4b80000040409820 */ /* 0x000fe20000400000 */
[----:B------:R-:W-:Y:S01]  /*3670*/  FFMA.FTZ R19, R16, 1.1920928955078125e-07, R19 ;  /* 0x3400000010137823 */ /* 0x000fe20000010013 */
[C---:B-1----:R-:W-:Y:S01]  /*3680*/  FMUL R57, R4.reuse, R57 ;  /* 0x0000003904397220 */ /* 0x042fe20000400000 */
[C---:B------:R-:W-:Y:S01]  /*3690*/  FMUL R24, R4.reuse, R23 ;  /* 0x0000001704187220 */ /* 0x040fe20000400000 */
[C---:B------:R-:W-:Y:S01]  /*36a0*/  FMUL R16, R4.reuse, R61 ;  /* 0x0000003d04107220 */ /* 0x040fe20000400000 */
[----:B------:R-:W-:Y:S01]  /*36b0*/  FMUL R21, R4, R21 ;  /* 0x0000001504157220 */ /* 0x000fe20000400000 */
[----:B------:R-:W-:Y:S01]  /*36c0*/  @!P1 FMUL R30, R30, 16777216 ;  /* 0x4b8000001e1e9820 */ /* 0x000fe20000400000 */
[C---:B0-----:R-:W-:Y:S01]  /*36d0*/  FMUL R20, R7.reuse, R28 ;  /* 0x0000001c07147220 */ /* 0x041fe20000400000 */
[C---:B------:R-:W-:Y:S01]  /*36e0*/  FMUL R23, R7.reuse, R70 ;  /* 0x0000004607177220 */ /* 0x040fe20000400000 */
[C---:B------:R-:W-:Y:S01]  /*36f0*/  FMUL R32, R7.reuse, R32 ;  /* 0x0000002007207220 */ /* 0x040fe20000400000 */
[----:B------:R-:W-:Y:S01]  /*3700*/  FMUL R29, R7, R66 ;  /* 0x00000042071d7220 */ /* 0x000fe20000400000 */
[----:B------:R-:W-:Y:S01]  /*3710*/  @!P1 FMUL R68, R68, 16777216 ;  /* 0x4b80000044449820 */ /* 0x000fe20000400000 */
[----:B------:R-:W-:Y:S01]  /*3720*/  IMAD.IADD R7, R3, 0x1, -R6 ;  /* 0x0000000103077824 */ /* 0x000fe200078e0a06 */
[----:B------:R-:W-:Y:S01]  /*3730*/  F2FP.BF16.F32.PACK_AB R6, R57, R24 ;  /* 0x000000183906723e */ /* 0x000fe200000010ff */
[----:B------:R-:W-:-:S02]  /*3740*/  IMAD.IADD R24, R9, 0x1, -R22 ;  /* 0x0000000109187824 */ /* 0x000fc400078e0a16 */
[C---:B--2---:R-:W-:Y:S01]  /*3750*/  FMUL R4, R5.reuse, R34 ;  /* 0x0000002205047220 */ /* 0x044fe20000400000 */
[C---:B------:R-:W-:Y:S01]  /*3760*/  FMUL R31, R5.reuse, R64 ;  /* 0x00000040051f7220 */ /* 0x040fe20000400000 */
[C---:B------:R-:W-:Y:S01]  /*3770*/  FMUL R30, R5.reuse, R30 ;  /* 0x0000001e051e7220 */ /* 0x040fe20000400000 */
[----:B------:R-:W-:Y:S01]  /*3780*/  FMUL R33, R5, R68 ;  /* 0x0000004405217220 */ /* 0x000fe20000400000 */
[----:B------:R-:W-:Y:S01]  /*3790*/  FADD R22, R7, -1 ;  /* 0xbf80000007167421 */ /* 0x000fe20000000000 */
[----:B------:R-:W-:Y:S01]  /*37a0*/  F2FP.BF16.F32.PACK_AB R5, R32, R29 ;  /* 0x0000001d2005723e */ /* 0x000fe200000010ff */
[----:B------:R-:W-:Y:S01]  /*37b0*/  IMAD.IADD R26, R11, 0x1, -R26 ;  /* 0x000000010b1a7824 */ /* 0x000fe200078e0a1a */
[----:B------:R-:W-:Y:S01]  /*37c0*/  F2FP.BF16.F32.PACK_AB R4, R4, R31 ;  /* 0x0000001f0404723e */ /* 0x000fe200000010ff */
[----:B------:R-:W-:Y:S01]  /*37d0*/  IMAD.MOV.U32 R31, RZ, RZ, 0x3dc6b27f ;  /* 0x3dc6b27fff1f7424 */ /* 0x000fe200078e00ff */
[----:B------:R-:W-:Y:S01]  /*37e0*/  F2FP.BF16.F32.PACK_AB R7, R25, R58 ;  /* 0x0000003a1907723e */ /* 0x000fe200000010ff */
[----:B------:R-:W-:Y:S01]  /*37f0*/  FADD R24, R24, -1 ;  /* 0xbf80000018187421 */ /* 0x000fe20000000000 */
[----:B------:R-:W-:-:S02]  /*3800*/  IMAD.IADD R28, R10, 0x1, -R27 ;  /* 0x000000010a1c7824 */ /* 0x000fc400078e0a1b */
[-C--:B------:R-:W-:Y:S01]  /*3810*/  FFMA.FTZ R25, R22, R31.reuse, -0.16845393180847167969 ;  /* 0xbe2c7f3016197423 */ /* 0x080fe2000001001f */
[----:B------:R-:W-:Y:S01]  /*3820*/  FADD R26, R26, -1 ;  /* 0xbf8000001a1a7421 */ /* 0x000fe20000000000 */
[----:B------:R-:W-:Y:S01]  /*3830*/  STSM.16.M88.4 [R8], R4 ;  /* 0x0000000408007844 */ /* 0x000fe20000000200 */
[----:B------:R-:W-:Y:S01]  /*3840*/  FFMA.FTZ R27, R24, R31, -0.16845393180847167969 ;  /* 0xbe2c7f30181b7423 */ /* 0x000fe2000001001f */
[----:B------:R-:W-:Y:S01]  /*3850*/  FFMA.FTZ R25, R22, R25, 0.1716887056827545166 ;  /* 0x3e2fcf2a16197423 */ /* 0x000fe20000010019 */
[----:B------:R-:W-:Y:S01]  /*3860*/  FFMA.FTZ R29, R26, R31, -0.16845393180847167969 ;  /* 0xbe2c7f301a1d7423 */ /* 0x000fe2000001001f */
[----:B------:R-:W-:Y:S01]  /*3870*/  LOP3.LUT R36, R0, 0x7f, RZ, 0xc0, !PT ;  /* 0x0000007f00247812 */ /* 0x000fe200078ec0ff */
[----:B------:R-:W-:Y:S01]  /*3880*/  FFMA.FTZ R27, R24, R27, 0.1716887056827545166 ;  /* 0x3e2fcf2a181b7423 */ /* 0x000fe2000001001b */
[----:B------:R-:W-:Y:S01]  /*3890*/  FFMA.FTZ R25, R22, R25, -0.17900948226451873779 ;  /* 0xbe374e4316197423 */ /* 0x000fe20000010019 */
[----:B------:R-:W-:Y:S01]  /*38a0*/  FFMA.FTZ R29, R26, R29, 0.1716887056827545166 ;  /* 0x3e2fcf2a1a1d7423 */ /* 0x000fe2000001001d */
[----:B------:R-:W-:Y:S01]  /*38b0*/  LEA R36, R36, UR17, 0x4 ;  /* 0x0000001124247c11 */ /* 0x000fe2000f8e20ff */
[----:B------:R-:W-:Y:S01]  /*38c0*/  BAR.SYNC.DEFER_BLOCKING 0x0 ;  /* 0x0000000000007b1d */ /* 0x000fe20000010000 */
[----:B------:R-:W-:Y:S01]  /*38d0*/  FFMA.FTZ R25, R22, R25, 0.20512372255325317383 ;  /* 0x3e520bf416197423 */ /* 0x000fe20000010019 */
[----:B------:R-:W-:Y:S01]  /*38e0*/  FFMA.FTZ R27, R24, R27, -0.17900948226451873779 ;  /* 0xbe374e43181b7423 */ /* 0x000fe2000001001b */
[----:B------:R-:W-:Y:S01]  /*38f0*/  FFMA.FTZ R29, R26, R29, -0.17900948226451873779 ;  /* 0xbe374e431a1d7423 */ /* 0x000fe2000001001d */
[----:B------:R-:W-:Y:S01]  /*3900*/  FADD R28, R28, -1 ;  /* 0xbf8000001c1c7421 */ /* 0x000fe20000000000 */
[----:B------:R-:W-:Y:S01]  /*3910*/  FFMA.FTZ R25, R22, R25, -0.24046532809734344482 ;  /* 0xbe763c8b16197423 */ /* 0x000fe20000010019 */
[----:B------:R-:W-:Y:S01]  /*3920*/  FFMA.FTZ R27, R24, R27, 0.20512372255325317383 ;  /* 0x3e520bf4181b7423 */ /* 0x000fe2000001001b */
[----:B------:R-:W-:Y:S01]  /*3930*/  FFMA.FTZ R29, R26, R29, 0.20512372255325317383 ;  /* 0x3e520bf41a1d7423 */ /* 0x000fe2000001001d */
[----:B------:R-:W-:Y:S01]  /*3940*/  FFMA.FTZ R31, R28, R31, -0.16845393180847167969 ;  /* 0xbe2c7f301c1f7423 */ /* 0x000fe2000001001f */
[----:B------:R-:W-:Y:S01]  /*3950*/  FFMA.FTZ R25, R22, R25, 0.28857114911079406738 ;  /* 0x3e93bf9916197423 */ /* 0x000fe20000010019 */
[----:B------:R-:W-:Y:S01]  /*3960*/  FFMA.FTZ R27, R24, R27, -0.24046532809734344482 ;  /* 0xbe763c8b181b7423 */ /* 0x000fe2000001001b */
[----:B------:R-:W-:Y:S01]  /*3970*/  FFMA.FTZ R29, R26, R29, -0.24046532809734344482 ;  /* 0xbe763c8b1a1d7423 */ /* 0x000fe2000001001d */
[----:B------:R-:W-:Y:S01]  /*3980*/  FFMA.FTZ R31, R28, R31, 0.1716887056827545166 ;  /* 0x3e2fcf2a1c1f7423 */ /* 0x000fe2000001001f */
[----:B------:R-:W-:Y:S01]  /*3990*/  FFMA.FTZ R25, R22, R25, -0.36067417263984680176 ;  /* 0xbeb8aa4916197423 */ /* 0x000fe20000010019 */
[----:B------:R-:W-:Y:S01]  /*39a0*/  FFMA.FTZ R27, R24, R27, 0.28857114911079406738 ;  /* 0x3e93bf99181b7423 */ /* 0x000fe2000001001b */
[----:B------:R-:W-:Y:S01]  /*39b0*/  FFMA.FTZ R29, R26, R29, 0.28857114911079406738 ;  /* 0x3e93bf991a1d7423 */ /* 0x000fe2000001001d */
[----:B------:R-:W-:Y:S01]  /*39c0*/  FFMA.FTZ R31, R28, R31, -0.17900948226451873779 ;  /* 0xbe374e431c1f7423 */ /* 0x000fe2000001001f */
[----:B------:R-:W-:Y:S01]  /*39d0*/  FFMA.FTZ R25, R22, R25, 0.48089820146560668945 ;  /* 0x3ef6384a16197423 */ /* 0x000fe20000010019 */
[----:B------:R-:W-:Y:S01]  /*39e0*/  FFMA.FTZ R27, R24, R27, -0.36067417263984680176 ;  /* 0xbeb8aa49181b7423 */ /* 0x000fe2000001001b */
[----:B------:R-:W-:Y:S01]  /*39f0*/  ISETP.GE.U32.AND P0, PT, R3, 0x7f800000, PT ;  /* 0x7f8000000300780c */ /* 0x000fe20003f06070 */
[----:B------:R-:W-:Y:S01]  /*3a00*/  FFMA.FTZ R29, R26, R29, -0.36067417263984680176 ;  /* 0xbeb8aa491a1d7423 */ /* 0x000fe2000001001d */
[----:B------:R-:W-:Y:S01]  /*3a10*/  FFMA.FTZ R25, R22, R25, -0.72134751081466674805 ;  /* 0xbf38aa3b16197423 */ /* 0x000fe20000010019 */
[----:B------:R-:W-:Y:S01]  /*3a20*/  FFMA.FTZ R27, R24, R27, 0.48089820146560668945 ;  /* 0x3ef6384a181b7423 */ /* 0x000fe2000001001b */
[----:B------:R-:W-:Y:S01]  /*3a30*/  FFMA.FTZ R31, R28, R31, 0.20512372255325317383 ;  /* 0x3e520bf41c1f7423 */ /* 0x000fe2000001001f */
[----:B------:R-:W0:Y:S01]  /*3a40*/  LDS.128 R4, [R36] ;  /* 0x0000000024047984 */ /* 0x000e220000000c00 */
[----:B------:R-:W-:Y:S01]  /*3a50*/  FMUL R25, R22, R25 ;  /* 0x0000001916197220 */ /* 0x000fe20000400000 */
[----:B------:R-:W1:Y:S01]  /*3a60*/  LDC.64 R34, c[0x0][0x228] ;  /* 0x00008a00ff227b82 */ /* 0x000e620000000a00 */
[----:B------:R-:W-:Y:S01]  /*3a70*/  FFMA.FTZ R27, R24, R27, -0.72134751081466674805 ;  /* 0xbf38aa3b181b7423 */ /* 0x000fe2000001001b */
[----:B------:R-:W-:Y:S01]  /*3a80*/  FFMA.FTZ R29, R26, R29, 0.48089820146560668945 ;  /* 0x3ef6384a1a1d7423 */ /* 0x000fe2000001001d */
[----:B------:R-:W-:Y:S01]  /*3a90*/  FMUL R25, R22, R25 ;  /* 0x0000001916197220 */ /* 0x000fe20000400000 */
[----:B------:R-:W-:Y:S01]  /*3aa0*/  FFMA.FTZ R31, R28, R31, -0.24046532809734344482 ;  /* 0xbe763c8b1c1f7423 */ /* 0x000fe2000001001f */
[----:B------:R-:W-:Y:S01]  /*3ab0*/  FMUL R27, R24, R27 ;  /* 0x0000001b181b7220 */ /* 0x000fe20000400000 */
[----:B------:R-:W-:Y:S01]  /*3ac0*/  FFMA.FTZ R29, R26, R29, -0.72134751081466674805 ;  /* 0xbf38aa3b1a1d7423 */ /* 0x000fe2000001001d */
[----:B------:R-:W-:Y:S01]  /*3ad0*/  FFMA.FTZ R25, R22, 1.4426950216293334961, R25 ;  /* 0x3fb8aa3b16197823 */ /* 0x000fe20000010019 */
[----:B------:R-:W2:Y:S01]  /*3ae0*/  LDC R57, c[0x0][0x278] ;  /* 0x00009e00ff397b82 */ /* 0x000ea20000000800 */
[----:B------:R-:W-:Y:S01]  /*3af0*/  ISETP.GE.U32.AND P1, PT, R9, 0x7f800000, PT ;  /* 0x7f8000000900780c */ /* 0x000fe20003f26070 */
[----:B------:R-:W-:Y:S01]  /*3b00*/  FFMA.FTZ R31, R28, R31, 0.28857114911079406738 ;  /* 0x3e93bf991c1f7423 */ /* 0x000fe2000001001f */
[----:B------:R-:W-:Y:S01]  /*3b10*/  ISETP.GE.U32.AND P5, PT, R11, 0x7f800000, PT ;  /* 0x7f8000000b00780c */ /* 0x000fe20003fa6070 */
[----:B------:R-:W-:Y:S01]  /*3b20*/  FADD R45, R12, R25 ;  /* 0x000000190c2d7221 */ /* 0x000fe20000000000 */
[----:B------:R-:W-:Y:S01]  /*3b30*/  F2FP.BF16.F32.PACK_AB R52, R30, R33 ;  /* 0x000000211e34723e */ /* 0x000fe200000010ff */
[----:B------:R-:W-:Y:S01]  /*3b40*/  FMUL R27, R24, R27 ;  /* 0x0000001b181b7220 */ /* 0x000fe20000400000 */
[----:B------:R-:W-:Y:S01]  /*3b50*/  F2FP.BF16.F32.PACK_AB R53, R20, R23 ;  /* 0x000000171435723e */ /* 0x000fe200000010ff */
[----:B------:R-:W-:Y:S01]  /*3b60*/  FMUL R29, R26, R29 ;  /* 0x0000001d1a1d7220 */ /* 0x000fe20000400000 */
[----:B------:R-:W-:Y:S01]  /*3b70*/  F2FP.BF16.F32.PACK_AB R54, R16, R21 ;  /* 0x000000151036723e */ /* 0x000fe200000010ff */
[----:B------:R-:W-:Y:S01]  /*3b80*/  @P0 IMAD.MOV.U32 R12, RZ, RZ, 0x7f800000 ;  /* 0x7f800000ff0c0424 */ /* 0x000fe200078e00ff */
[----:B------:R-:W-:Y:S01]  /*3b90*/  F2FP.BF16.F32.PACK_AB R55, R13, R14 ;  /* 0x0000000e0d37723e */ /* 0x000fe200000010ff */
[----:B------:R-:W-:Y:S01]  /*3ba0*/  BAR.SYNC.DEFER_BLOCKING 0x0 ;  /* 0x0000000000007b1d */ /* 0x000fe20000010000 */
[----:B------:R-:W-:Y:S01]  /*3bb0*/  FFMA.FTZ R31, R28, R31, -0.36067417263984680176 ;  /* 0xbeb8aa491c1f7423 */ /* 0x000fe2000001001f */
[----:B------:R-:W-:Y:S01]  /*3bc0*/  FFMA.FTZ R24, R24, 1.4426950216293334961, R27 ;  /* 0x3fb8aa3b18187823 */ /* 0x000fe2000001001b */
[----:B------:R-:W-:Y:S01]  /*3bd0*/  FMUL R29, R26, R29 ;  /* 0x0000001d1a1d7220 */ /* 0x000fe20000400000 */
[C---:B------:R-:W-:Y:S01]  /*3be0*/  FSETP.NEU.AND P3, PT, R3.reuse, RZ, PT ;  /* 0x000000ff0300720b */ /* 0x040fe20003f6d000 */
[----:B------:R-:W-:Y:S01]  /*3bf0*/  @P0 FFMA.FTZ R45, R3, R12, +INF ;  /* 0x7f800000032d0423 */ /* 0x000fe2000001000c */
[----:B------:R-:W-:Y:S01]  /*3c00*/  FFMA.FTZ R31, R28, R31, 0.48089820146560668945 ;  /* 0x3ef6384a1c1f7423 */ /* 0x000fe2000001001f */
[----:B------:R-:W-:-:S02]  /*3c10*/  IMAD R3, R18, UR5, RZ ;  /* 0x0000000512037c24 */ /* 0x000fc4000f8e02ff */
[----:B------:R-:W-:Y:S01]  /*3c20*/  FFMA.FTZ R26, R26, 1.4426950216293334961, R29 ;  /* 0x3fb8aa3b1a1a7823 */ /* 0x000fe2000001001d */
[----:B------:R-:W-:Y:S01]  /*3c30*/  FADD R49, R15, R24 ;  /* 0x000000180f317221 */ /* 0x000fe20000000000 */
[----:B------:R-:W-:Y:S01]  /*3c40*/  USHF.L.U32 UR5, UR4, 0x1, URZ ;  /* 0x0000000104057899 */ /* 0x000fe2000800063f */
[----:B------:R-:W-:Y:S01]  /*3c50*/  FFMA.FTZ R31, R28, R31, -0.72134751081466674805 ;  /* 0xbf38aa3b1c1f7423 */ /* 0x000fe2000001001f */
[----:B------:R-:W-:Y:S01]  /*3c60*/  @P1 IMAD.MOV.U32 R12, RZ, RZ, 0x7f800000 ;  /* 0x7f800000ff0c1424 */ /* 0x000fe200078e00ff */
[----:B------:R-:W-:Y:S01]  /*3c70*/  ISETP.GE.U32.AND P4, PT, R10, 0x7f800000, PT ;  /* 0x7f8000000a00780c */ /* 0x000fe20003f86070 */
[----:B------:R-:W-:Y:S02]  /*3c80*/  @P5 IMAD.MOV.U32 R22, RZ, RZ, 0x7f800000 ;  /* 0x7f800000ff165424 */ /* 0x000fe400078e00ff */
[----:B------:R-:W-:Y:S01]  /*3c90*/  FADD R50, R17, R26 ;  /* 0x0000001a11327221 */ /* 0x000fe20000000000 */
[----:B------:R-:W-:Y:S02]  /*3ca0*/  IMAD.SHL.U32 R15, R3, 0x2, RZ ;  /* 0x00000002030f7824 */ /* 0x000fe400078e00ff */
[----:B------:R-:W-:Y:S01]  /*3cb0*/  FMUL R31, R28, R31 ;  /* 0x0000001f1c1f7220 */ /* 0x000fe20000400000 */
[----:B------:R-:W-:Y:S01]  /*3cc0*/  @P1 FFMA.FTZ R49, R9, R12, +INF ;  /* 0x7f80000009311423 */ /* 0x000fe2000001000c */
[----:B------:R-:W-:Y:S01]  /*3cd0*/  @P5 FFMA.FTZ R50, R11, R22, +INF ;  /* 0x7f8000000b325423 */ /* 0x000fe20000010016 */
[----:B------:R-:W-:Y:S01]  /*3ce0*/  IMAD.HI R20, R3, 0x2, RZ ;  /* 0x0000000203147827 */ /* 0x000fe200078e02ff */
[----:B-1----:R-:W-:Y:S01]  /*3cf0*/  IADD3 R12, P0, P5, R15, UR5, R34 ;  /* 0x000000050f0c7c10 */ /* 0x002fe2000fd1e022 */
[----:B------:R-:W-:-:S02]  /*3d00*/  UIMAD.WIDE UR4, UR4, 0x2, URZ ;  /* 0x00000002040478a5 */ /* 0x000fc4000f8e023f */
[C---:B------:R-:W-:Y:S01]  /*3d10*/  FMUL R31, R28.reuse, R31 ;  /* 0x0000001f1c1f7220 */ /* 0x040fe20000400000 */
[----:B------:R1:W-:Y:S01]  /*3d20*/  STSM.16.M88.4 [R8], R52 ;  /* 0x0000003408007844 */ /* 0x0003e20000000200 */
[----:B--2---:R-:W-:Y:S01]  /*3d30*/  IMAD R27, R57, 0x6, RZ ;  /* 0x00000006391b7824 */ /* 0x004fe200078e02ff */
[----:B------:R-:W-:Y:S01]  /*3d40*/  FSETP.NEU.AND P2, PT, R9, RZ, PT ;  /* 0x000000ff0900720b */ /* 0x000fe20003f4d000 */
[----:B------:R-:W-:Y:S01]  /*3d50*/  FFMA.FTZ R28, R28, 1.4426950216293334961, R31 ;  /* 0x3fb8aa3b1c1c7823 */ /* 0x000fe2000001001f */
[----:B------:R-:W-:Y:S01]  /*3d60*/  IADD3.X R13, R20, UR5, R35, P0, P5 ;  /* 0x00000005140d7c10 */ /* 0x000fe200087ea423 */
[----:B------:R-:W-:Y:S01]  /*3d70*/  BAR.SYNC.DEFER_BLOCKING 0x0 ;  /* 0x0000000000007b1d */ /* 0x000fe20000010000 */
[----:B------:R-:W-:Y:S01]  /*3d80*/  IMAD R9, R57, 0x3, RZ ;  /* 0x0000000339097824 */ /* 0x000fe200078e02ff */
[-C--:B------:R-:W-:Y:S01]  /*3d90*/  IADD3 R20, P6, R27, R12.reuse, RZ ;  /* 0x0000000c1b147210 */ /* 0x080fe20007fde0ff */
[----:B------:R-:W-:Y:S02]  /*3da0*/  @P4 IMAD.MOV.U32 R3, RZ, RZ, 0x7f800000 ;  /* 0x7f800000ff034424 */ /* 0x000fe400078e00ff */
[----:B------:R-:W-:Y:S01]  /*3db0*/  FADD R19, R19, R28 ;  /* 0x0000001c13137221 */ /* 0x000fe20000000000 */
[----:B------:R-:W-:Y:S01]  /*3dc0*/  FSETP.NEU.AND P1, PT, R11, RZ, PT ;  /* 0x000000ff0b00720b */ /* 0x000fe20003f2d000 */
[----:B------:R-:W-:Y:S01]  /*3dd0*/  IMAD R35, R57, 0xa, RZ ;  /* 0x0000000a39237824 */ /* 0x000fe200078e02ff */
[C---:B------:R-:W-:Y:S01]  /*3de0*/  FSETP.NEU.AND P0, PT, R10.reuse, RZ, PT ;  /* 0x000000ff0a00720b */ /* 0x040fe20003f0d000 */
[----:B------:R-:W-:Y:S01]  /*3df0*/  @P4 FFMA.FTZ R19, R10, R3, +INF ;  /* 0x7f8000000a134423 */ /* 0x000fe20000010003 */
[-C--:B------:R-:W-:Y:S01]  /*3e00*/  LEA.HI.X.SX32 R21, R9, R13.reuse, 0x1, P6 ;  /* 0x0000000d09157211 */ /* 0x080fe200030f0eff */
[C---:B------:R-:W-:Y:S01]  /*3e10*/  IMAD.SHL.U32 R3, R57.reuse, 0x2, RZ ;  /* 0x0000000239037824 */ /* 0x040fe200078e00ff */
[CC--:B------:R-:W-:Y:S01]  /*3e20*/  LEA R16, P5, R57.reuse, R12.reuse, 0x2 ;  /* 0x0000000c39107211 */ /* 0x0c0fe200078a10ff */
[----:B------:R-:W-:Y:S01]  /*3e30*/  IMAD R39, R57, 0xc, RZ ;  /* 0x0000000c39277824 */ /* 0x000fe200078e02ff */
[----:B------:R-:W-:Y:S01]  /*3e40*/  FSEL R45, R45, -INF , P3 ;  /* 0xff8000002d2d7808 */ /* 0x000fe20001800000 */
[----:B------:R-:W-:Y:S01]  /*3e50*/  IMAD.SHL.U32 R23, R57, 0x4, RZ ;  /* 0x0000000439177824 */ /* 0x000fe200078e00ff */
[-C--:B------:R-:W-:Y:S01]  /*3e60*/  IADD3 R14, P4, R3, R12.reuse, RZ ;  /* 0x0000000c030e7210 */ /* 0x080fe20007f9e0ff */
[----:B------:R-:W-:Y:S01]  /*3e70*/  IMAD R25, R57, 0x5, RZ ;  /* 0x0000000539197824 */ /* 0x000fe200078e02ff */
[-C--:B------:R-:W-:Y:S01]  /*3e80*/  LEA.HI.X.SX32 R17, R3, R13.reuse, 0x1, P5 ;  /* 0x0000000d03117211 */ /* 0x080fe200028f0eff */
[C---:B------:R-:W-:Y:S01]  /*3e90*/  IMAD R47, R57.reuse, 0xe, RZ ;  /* 0x0000000e392f7824 */ /* 0x040fe200078e02ff */
[CC--:B------:R-:W-:Y:S01]  /*3ea0*/  LEA.HI.X.SX32 R15, R57.reuse, R13.reuse, 0x1, P4 ;  /* 0x0000000d390f7211 */ /* 0x0c0fe200020f0eff */
[C---:B-1----:R-:W-:Y:S01]  /*3eb0*/  IMAD R53, R57.reuse, 0x12, RZ ;  /* 0x0000001239357824 */ /* 0x042fe200078e02ff */
[CC--:B------:R-:W-:Y:S01]  /*3ec0*/  LEA R22, P4, R57.reuse, R12.reuse, 0x3 ;  /* 0x0000000c39167211 */ /* 0x0c0fe200078818ff */
[----:B------:R-:W-:Y:S01]  /*3ed0*/  IMAD R29, R57, 0x7, RZ ;  /* 0x00000007391d7824 */ /* 0x000fe200078e02ff */
[-C--:B------:R-:W-:Y:S01]  /*3ee0*/  IADD3 R24, P5, R35, R12.reuse, RZ ;  /* 0x0000000c23187210 */ /* 0x080fe20007fbe0ff */
[----:B------:R-:W1:Y:S01]  /*3ef0*/  LDS.128 R8, [R36] ;  /* 0x0000000024087984 */ /* 0x000e620000000c00 */
[-C--:B------:R-:W-:Y:S01]  /*3f00*/  IADD3 R26, P6, R39, R12.reuse, RZ ;  /* 0x0000000c271a7210 */ /* 0x080fe20007fde0ff */
[----:B------:R-:W-:Y:S01]  /*3f10*/  IMAD.SHL.U32 R31, R57, 0x8, RZ ;  /* 0x00000008391f7824 */ /* 0x000fe200078e00ff */
[-C--:B------:R-:W-:Y:S01]  /*3f20*/  LEA.HI.X.SX32 R23, R23, R13.reuse, 0x1, P4 ;  /* 0x0000000d17177211 */ /* 0x080fe200020f0eff */
[----:B0-----:R0:W-:Y:S01]  /*3f30*/  STG.E.U16 desc[UR22][R12.64], R4 ;  /* 0x000000040c007986 */ /* 0x0011e2000c101516 */
[----:B------:R-:W-:Y:S01]  /*3f40*/  IMAD R55, R57, 0x14, RZ ;  /* 0x0000001439377824 */ /* 0x000fe200078e02ff */
[-C--:B------:R-:W-:Y:S01]  /*3f50*/  IADD3 R28, P4, R47, R12.reuse, RZ ;  /* 0x0000000c2f1c7210 */ /* 0x080fe20007f9e0ff */
        /* <DEDUP_REMOVED lines=8> */
[C---:B------:R-:W-:Y:S01]  /*3fe0*/  IMAD R63, R57.reuse, 0x1a, RZ ;  /* 0x0000001a393f7824 */ /* 0x040fe200078e02ff */
[----:B0-----:R-:W-:Y:S01]  /*3ff0*/  PRMT R4, R4, 0x7632, R4 ;  /* 0x0000763204047816 */ /* 0x001fe20000000004 */
[----:B------:R-:W-:Y:S01]  /*4000*/  IMAD R65, R57, 0x1c, RZ ;  /* 0x0000001c39417824 */ /* 0x000fe200078e02ff */
[-C--:B------:R-:W-:Y:S01]  /*4010*/  LEA.HI.X.SX32 R29, R29, R13.reuse, 0x1, P4 ;  /* 0x0000000d1d1d7211 */ /* 0x080fe200020f0eff */
[----:B------:R-:W-:Y:S01]  /*4020*/  IMAD R67, R57, 0x1e, RZ ;  /* 0x0000001e39437824 */ /* 0x000fe200078e02ff */
[----:B------:R-:W-:Y:S01]  /*4030*/  PRMT R3, R5, 0x7632, R3 ;  /* 0x0000763205037816 */ /* 0x000fe20000000003 */
[----:B------:R0:W-:Y:S01]  /*4040*/  STG.E.U16 desc[UR22][R14.64], R4 ;  /* 0x000000040e007986 */ /* 0x0001e2000c101516 */
[-C--:B------:R-:W-:Y:S01]  /*4050*/  IADD3 R34, P4, R55, R12.reuse, RZ ;  /* 0x0000000c37227210 */ /* 0x080fe20007f9e0ff */
[----:B------:R-:W-:Y:S01]  /*4060*/  IMAD R43, R57, 0xd, RZ ;  /* 0x0000000d392b7824 */ /* 0x000fe200078e02ff */
[-C--:B------:R-:W-:Y:S01]  /*4070*/  LEA.HI.X.SX32 R31, R31, R13.reuse, 0x1, P5 ;  /* 0x0000000d1f1f7211 */ /* 0x080fe200028f0eff */
[----:B------:R2:W-:Y:S01]  /*4080*/  STG.E.U16 desc[UR22][R16.64], R5 ;  /* 0x0000000510007986 */ /* 0x0005e2000c101516 */
[-C--:B------:R-:W-:Y:S01]  /*4090*/  IADD3 R36, P5, R59, R12.reuse, RZ ;  /* 0x0000000c3b247210 */ /* 0x080fe20007fbe0ff */
[----:B------:R-:W-:Y:S01]  /*40a0*/  IMAD R51, R57, 0xf, RZ ;  /* 0x0000000f39337824 */ /* 0x000fe200078e02ff */
[-C--:B------:R-:W-:Y:S01]  /*40b0*/  LEA.HI.X.SX32 R33, R33, R13.reuse, 0x1, P6 ;  /* 0x0000000d21217211 */ /* 0x080fe200030f0eff */
[----:B------:R1:W-:Y:S01]  /*40c0*/  STG.E.U16 desc[UR22][R20.64], R3 ;  /* 0x0000000314007986 */ /* 0x0003e2000c101516 */
[-C--:B------:R-:W-:Y:S01]  /*40d0*/  IADD3 R38, P6, R61, R12.reuse, RZ ;  /* 0x0000000c3d267210 */ /* 0x080fe20007fde0ff */
[----:B------:R-:W-:Y:S01]  /*40e0*/  IMAD.SHL.U32 R0, R0, 0x2, RZ ;  /* 0x0000000200007824 */ /* 0x000fe200078e00ff */
[-C--:B------:R-:W-:Y:S01]  /*40f0*/  LEA.HI.X.SX32 R35, R35, R13.reuse, 0x1, P4 ;  /* 0x0000000d23237211 */ /* 0x080fe200020f0eff */
[----:B------:R-:W-:Y:S01]  /*4100*/  STG.E.U16 desc[UR22][R22.64], R6 ;  /* 0x0000000616007986 */ /* 0x000fe2000c101516 */
[----:B0-----:R-:W-:Y:S01]  /*4110*/  PRMT R15, R6, 0x7632, R15 ;  /* 0x00007632060f7816 */ /* 0x001fe2000000000f */
[----:B------:R-:W-:Y:S01]  /*4120*/  FFMA R44, R45, 0.69314718246459960938, R44 ;  /* 0x3f3172182d2c7823 */ /* 0x000fe2000000002c */
[-C--:B------:R-:W-:Y:S01]  /*4130*/  IADD3 R42, P4, R63, R12.reuse, RZ ;  /* 0x0000000c3f2a7210 */ /* 0x080fe20007f9e0ff */
[----:B------:R-:W-:Y:S01]  /*4140*/  ULDC UR4, c[0x0][0x27c] ;  /* 0x00009f0000047ab9 */ /* 0x000fe20000000800 */
[----:B--2---:R-:W-:Y:S01]  /*4150*/  PRMT R17, R7, 0x7632, R17 ;  /* 0x0000763207117816 */ /* 0x004fe20000000011 */
[----:B------:R-:W-:Y:S01]  /*4160*/  STG.E.U16 desc[UR22][R24.64], R15 ;  /* 0x0000000f18007986 */ /* 0x000fe2000c101516 */
[-C--:B------:R-:W-:Y:S01]  /*4170*/  LEA.HI.X.SX32 R37, R37, R13.reuse, 0x1, P5 ;  /* 0x0000000d25257211 */ /* 0x080fe200028f0eff */
[----:B------:R-:W-:Y:S01]  /*4180*/  UIMAD UR4, UR16, UR4, URZ ;  /* 0x00000004100472a4 */ /* 0x000fe2000f8e023f */
[----:B-1----:R-:W-:Y:S01]  /*4190*/  PRMT R21, R8, 0x7632, R21 ;  /* 0x0000763208157816 */ /* 0x002fe20000000015 */
[----:B------:R0:W-:Y:S01]  /*41a0*/  STG.E.U16 desc[UR22][R26.64], R7 ;  /* 0x000000071a007986 */ /* 0x0001e2000c101516 */
[-C--:B------:R-:W-:Y:S01]  /*41b0*/  IADD3 R46, P5, R65, R12.reuse, RZ ;  /* 0x0000000c412e7210 */ /* 0x080fe20007fbe0ff */
[----:B------:R-:W-:Y:S01]  /*41c0*/  USHF.L.U32 UR6, UR4, 0x2, URZ ;  /* 0x0000000204067899 */ /* 0x000fe2000800063f */
[-C--:B------:R-:W-:Y:S01]  /*41d0*/  LEA.HI.X.SX32 R39, R39, R13.reuse, 0x1, P6 ;  /* 0x0000000d27277211 */ /* 0x080fe200030f0eff */
[----:B------:R-:W-:Y:S01]  /*41e0*/  STG.E.U16 desc[UR22][R28.64], R17 ;  /* 0x000000111c007986 */ /* 0x000fe2000c101516 */
[----:B------:R-:W-:Y:S01]  /*41f0*/  IADD3 R12, P6, R67, R12, RZ ;  /* 0x0000000c430c7210 */ /* 0x000fe20007fde0ff */
[----:B------:R-:W-:Y:S01]  /*4200*/  IMAD.SHL.U32 R5, R18, 0x4, RZ ;  /* 0x0000000412057824 */ /* 0x000fe200078e00ff */
[----:B------:R-:W-:Y:S01]  /*4210*/  PRMT R4, R9, 0x7632, R4 ;  /* 0x0000763209047816 */ /* 0x000fe20000000004 */
[----:B------:R-:W-:Y:S01]  /*4220*/  STG.E.U16 desc[UR22][R30.64], R8 ;  /* 0x000000081e007986 */ /* 0x000fe2000c101516 */
[-C--:B------:R-:W-:Y:S01]  /*4230*/  LEA.HI.X.SX32 R43, R43, R13.reuse, 0x1, P4 ;  /* 0x0000000d2b2b7211 */ /* 0x080fe200020f0eff */
[----:B------:R-:W-:Y:S01]  /*4240*/  UIMAD.WIDE UR4, UR4, 0x4, URZ ;  /* 0x00000004040478a5 */ /* 0x000fe2000f8e023f */
[----:B------:R-:W-:Y:S01]  /*4250*/  PRMT R3, R10, 0x7632, R3 ;  /* 0x000076320a037816 */ /* 0x000fe20000000003 */
[----:B------:R-:W-:Y:S01]  /*4260*/  STG.E.U16 desc[UR22][R32.64], R21 ;  /* 0x0000001520007986 */ /* 0x000fe2000c101516 */
[-C--:B------:R-:W-:Y:S01]  /*4270*/  LEA.HI.X.SX32 R47, R47, R13.reuse, 0x1, P5 ;  /* 0x0000000d2f2f7211 */ /* 0x080fe200028f0eff */
[----:B0-----:R-:W0:Y:S01]  /*4280*/  LDC.64 R6, c[0x0][0x230] ;  /* 0x00008c00ff067b82 */ /* 0x001e220000000a00 */
[----:B------:R-:W-:Y:S01]  /*4290*/  LEA.HI.X.SX32 R13, R51, R13, 0x1, P6 ;  /* 0x0000000d330d7211 */ /* 0x000fe200030f0eff */
[----:B------:R-:W-:Y:S01]  /*42a0*/  STG.E.U16 desc[UR22][R34.64], R9 ;  /* 0x0000000922007986 */ /* 0x000fe2000c101516 */
[----:B------:R-:W-:Y:S01]  /*42b0*/  PRMT R14, R11, 0x7632, R14 ;  /* 0x000076320b0e7816 */ /* 0x000fe2000000000e */
[----:B------:R-:W-:Y:S01]  /*42c0*/  IMAD.HI R18, R18, 0x4, RZ ;  /* 0x0000000412127827 */ /* 0x000fe200078e02ff */
[----:B------:R-:W-:Y:S01]  /*42d0*/  FSEL R49, R49, -INF , P2 ;  /* 0xff80000031317808 */ /* 0x000fe20001000000 */
[----:B------:R0:W-:Y:S01]  /*42e0*/  STG.E.U16 desc[UR22][R36.64], R4 ;  /* 0x0000000424007986 */ /* 0x0001e2000c101516 */
[----:B------:R-:W-:-:S02]  /*42f0*/  FSEL R50, R50, -INF , P1 ;  /* 0xff80000032327808 */ /* 0x000fc40000800000 */
[----:B------:R-:W-:Y:S01]  /*4300*/  FSEL R19, R19, -INF , P0 ;  /* 0xff80000013137808 */ /* 0x000fe20000000000 */
[----:B------:R-:W-:Y:S01]  /*4310*/  STG.E.U16 desc[UR22][R38.64], R10 ;  /* 0x0000000a26007986 */ /* 0x000fe2000c101516 */
[----:B------:R-:W-:Y:S01]  /*4320*/  FFMA R45, R49, 0.69314718246459960938, R48 ;  /* 0x3f317218312d7823 */ /* 0x000fe20000000030 */
[----:B------:R-:W-:Y:S01]  /*4330*/  FFMA R50, R50, 0.69314718246459960938, R41 ;  /* 0x3f31721832327823 */ /* 0x000fe20000000029 */
[----:B------:R-:W-:Y:S01]  /*4340*/  LOP3.LUT R0, R0, 0xf8, RZ, 0xc0, !PT ;  /* 0x000000f800007812 */ /* 0x000fe200078ec0ff */
[----:B------:R-:W-:Y:S01]  /*4350*/  STG.E.U16 desc[UR22][R42.64], R3 ;  /* 0x000000032a007986 */ /* 0x000fe2000c101516 */
[----:B------:R-:W-:-:S03]  /*4360*/  FFMA R51, R19, 0.69314718246459960938, R40 ;  /* 0x3f31721813337823 */ /* 0x000fc60000000028 */
[----:B------:R-:W-:Y:S04]  /*4370*/  STG.E.U16 desc[UR22][R46.64], R11 ;  /* 0x0000000b2e007986 */ /* 0x000fe8000c101516 */
[----:B------:R-:W-:Y:S01]  /*4380*/  STG.E.U16 desc[UR22][R12.64], R14 ;  /* 0x0000000e0c007986 */ /* 0x000fe2000c101516 */
[----:B------:R-:W-:Y:S01]  /*4390*/  BAR.SYNC.DEFER_BLOCKING 0x0 ;  /* 0x0000000000007b1d */ /* 0x000fe20000010000 */
[----:B0-----:R-:W-:-:S04]  /*43a0*/  IADD3 R4, P0, P1, R5, UR6, R6 ;  /* 0x0000000605047c10 */ /* 0x001fc8000f91e006 */
[----:B------:R-:W-:Y:S01]  /*43b0*/  IADD3.X R5, R18, UR5, R7, P0, P1 ;  /* 0x0000000512057c10 */ /* 0x000fe200087e2407 */
[----:B------:R-:W-:Y:S04]  /*43c0*/  STS.64 [R0+UR17], R44 ;  /* 0x0000002c00007988 */ /* 0x000fe80008000a11 */
[----:B------:R-:W-:Y:S01]  /*43d0*/  STS.64 [R0+UR17+0x100], R50 ;  /* 0x0001003200007988 */ /* 0x000fe20008000a11 */
[----:B------:R-:W-:Y:S06]  /*43e0*/  BAR.SYNC.DEFER_BLOCKING 0x0 ;  /* 0x0000000000007b1d */ /* 0x000fec0000010000 */
[----:B------:R-:W0:Y:S04]  /*43f0*/  LDS R3, [R2] ;  /* 0x0000000002037984 */ /* 0x000e280000000800 */
[----:B0-----:R-:W-:Y:S01]  /*4400*/  STG.E desc[UR22][R4.64], R3 ;  /* 0x0000000304007986 */ /* 0x001fe2000c101916 */
[----:B------:R-:W-:Y:S05]  /*4410*/  EXIT ;  /* 0x000000000000794d */ /* 0x000fea0003800000 */
.L_x_2:
[----:B------:R-:W-:-:S00]  /*4420*/  BRA `(.L_x_2) ;  /* 0xfffffffc00fc7947 */ /* 0x000fc0000383ffff */
[----:B------:R-:W-:-:S00]  /*4430*/  NOP ;  /* 0x0000000000007918 */ /* 0x000fc00000000000 */
        /* <DEDUP_REMOVED lines=12> */
.L_x_3:


//--------------------- .nv.global.init           --------------------------
	.section	.nv.global.init,"aw",@progbits
.nv.global.init:
	.type		_$_str,@object
	.size		_$_str,(.L_0 - _$_str)
_$_str:
        /*0000*/ 	.byte	0x5f, 0x5f, 0x43, 0x55, 0x44, 0x41, 0x5f, 0x46, 0x54, 0x5a, 0x00
.L_0:


//--------------------- .nv.shared.attn_fwd       --------------------------
	.section	.nv.shared.attn_fwd,"aw",@nobits
	.sectionflags	@""
	.align	16
	.zero		1024


//--------------------- .nv.shared.reserved.0     --------------------------
	.section	.nv.shared.reserved.0,"aw",@nobits
	.weak		__nv_reservedSMEM_offset_0_alias
	.size		__nv_reservedSMEM_offset_0_alias, 0, 0
	.other		__nv_reservedSMEM_offset_0_alias,@"STO_CUDA_RESERVED_SHARED STV_DEFAULT"
__nv_reservedSMEM_offset_0_alias:
	.zero		0


//--------------------- .nv.constant0.attn_fwd    --------------------------
	.section	.nv.constant0.attn_fwd,"a",@progbits
	.sectionflags	@""
	.align	4
.nv.constant0.attn_fwd:
	.zero		664


//--------------------- SYMBOLS --------------------------

	.type		.nv.reservedSmem.offset0,@object
	.size		.nv.reservedSmem.offset0,0x4
